// auto-generated by cutlass_sweep.conv — config: {"arch": "sm_100", "cluster_m": 1, "cluster_n": 1, "conv_kind": "fprop", "dtype": "bf16", "ndim": 2, "tile_k": 32, "tile_m": 128, "tile_n": 64}
#include "cutlass/cutlass.h"
#include "cute/tensor.hpp"
#include "cutlass/kernel_hardware_info.hpp"
#include "cutlass/conv/convolution.h"
#include "cutlass/conv/dispatch_policy.hpp"
#include "cutlass/conv/collective/collective_builder.hpp"
#include "cutlass/conv/kernel/conv_universal.hpp"
#include "cutlass/conv/device/conv_universal_adapter.hpp"
#include "cutlass/epilogue/collective/collective_builder.hpp"

using namespace cute;
using Elem = cutlass::bfloat16_t;
using Acc  = float;
using LayoutAB = cutlass::layout::TensorNHWC;
using LayoutC  = cutlass::layout::TensorNHWC;
constexpr auto ConvOp = cutlass::conv::Operator::kFprop;
using TileShape    = Shape<_128, _64, Shape<_32>>;
using ClusterShape = Shape<_1, _1, _1>;

using CollectiveEpilogue = typename cutlass::epilogue::collective::CollectiveBuilder<
    cutlass::arch::Sm100, cutlass::arch::OpClassTensorOp,
    TileShape, ClusterShape,
    cutlass::epilogue::collective::EpilogueTileAuto,
    Acc, Acc,
    Elem, LayoutC, 128 / cutlass::sizeof_bits<Elem>::value,
    Elem, LayoutC, 128 / cutlass::sizeof_bits<Elem>::value,
    cutlass::epilogue::collective::EpilogueScheduleAuto
  >::CollectiveOp;

using CollectiveMainloop = typename cutlass::conv::collective::CollectiveBuilder<
    cutlass::arch::Sm100, cutlass::arch::OpClassTensorOp, ConvOp,
    Elem, LayoutAB, 128 / cutlass::sizeof_bits<Elem>::value,
    Elem, LayoutAB, 128 / cutlass::sizeof_bits<Elem>::value,
    Acc,
    TileShape, ClusterShape,
    cutlass::conv::collective::StageCountAutoCarveout<
        static_cast<int>(sizeof(typename CollectiveEpilogue::SharedStorage))>,
    cutlass::conv::collective::KernelScheduleAuto
  >::CollectiveOp;

using ProblemShape = cutlass::conv::ConvProblemShape<
    ConvOp, CollectiveMainloop::DispatchPolicy::NumSpatialDimensions>;
using ConvKernel = cutlass::conv::kernel::ConvUniversal<
    ProblemShape, CollectiveMainloop, CollectiveEpilogue>;
using Conv = cutlass::conv::device::ConvUniversalAdapter<ConvKernel>;

auto* _anchor = &cutlass::device_kernel<ConvKernel>;


// ===== COMPILED SASS (sm_100a) =====

	.target	sm_100a

	.elftype	@"ET_EXEC"


//--------------------- .note.nv.tkinfo           --------------------------
	.section	.note.nv.tkinfo,"",@"SHT_NOTE"
	.sectionflags	@"SHF_NOTE_NV_TKINFO"
	.tkinfo
        /*0018*/ 	.word	0x00000002
        /*0030*/ 	.string	""
        /*0030*/ 	.string	"ptxas"
        /*0030*/ 	.string	"Cuda compilation tools, release 13.0, V13.0.88"
        /*0030*/ 	.string	"Build cuda_13.0.r13.0/compiler.36424714_0"
        /*0030*/ 	.string	"-arch sm_100a -m 64 "



//--------------------- .note.nv.cuinfo           --------------------------
	.section	.note.nv.cuinfo,"",@"SHT_NOTE"
	.sectionflags	@"SHF_NOTE_NV_CUINFO"
        /*0018*/ 	.short	0x0002
        /*001a*/ 	.short	0x0064
        /*001c*/ 	.short	0x0082
	.zero		2


//--------------------- .nv.info                  --------------------------
	.section	.nv.info,"",@"SHT_CUDA_INFO"
	.align	4


	//----- nvinfo : EIATTR_REGCOUNT
	.align		4
        /*0000*/ 	.byte	0x04, 0x2f
        /*0002*/ 	.short	(.L_19 - .L_18)
	.align		4
.L_18:
        /*0004*/ 	.word	index@(_ZN7cutlass13device_kernelINS_4conv6kernel13ConvUniversalINS1_16ConvProblemShapeILNS1_8OperatorE0ELi2EEENS1_10collective14CollectiveConvINS1_47MainloopSm100TmaUmmaWarpSpecializedImplicitGemmILS5_0ELi16ELi2ELi1ELi2EN4cute5tupleIJNSA_1CILi1EEESD_SD_EEEEENSB_IJNSC_ILi128EEENSC_ILi64EEENSB_IJNSC_ILi32EEEEEEEEENS_10bfloat16_tESL_NSA_8TiledMMAINSA_8MMA_AtomIJNSA_20SM100_MMA_F16BF16_SSISL_SL_fLi128ELi64ELNSA_4UMMA5MajorE0ELSQ_0ELNSP_7ScaleInE0ELSR_0EEEEEENSA_6LayoutISE_NSB_IJNSC_ILi0EEESV_SV_EEEEENSB_IJNSA_10UnderscoreESY_SY_EEEEENS7_6detail27Sm100ImplicitGemmTileTraitsINSA_20SM90_TMA_LOAD_IM2COLENSA_14ComposedLayoutINSA_7SwizzleILi2ELi4ELi3EEENSA_18smem_ptr_flag_bitsILi16EEENSU_INSB_IJNSC_ILi8EEESI_EEENSB_IJSI_SD_EEEEEEEvEENS12_INSA_13SM90_TMA_LOADES1D_vEEEENS_8epilogue10collective18CollectiveEpilogueINS1I_23Sm100TmaWarpSpecializedILi3ELi2ELi32ELb1ELb0EEEJSK_NSB_IJNSU_ISG_SD_EENSU_ISI_SD_EEEEESL_NSB_IJNSB_IJlllEEESD_SV_EEESL_S1R_NS1I_6fusion15FusionCallbacksIS1M_NS1S_17LinearCombinationISL_fSL_fLNS_15FloatRoundStyleE2EEESK_S1P_JEEENSA_5SM1004TMEM4LOAD26SM100_TMEM_LOAD_32dp32b32xES13_S1D_NSA_39AutoVectorizingCopyWithAssumedAlignmentILi128EEENSA_21SM90_TMA_STORE_IM2COLES1D_S23_S23_EEEvvEEEEvNT_6ParamsE)
        /*0008*/ 	.word	0x00000078


	//----- nvinfo : EIATTR_FRAME_SIZE
	.align		4
.L_19:
        /*000c*/ 	.byte	0x04, 0x11
        /*000e*/ 	.short	(.L_21 - .L_20)
	.align		4
.L_20:
        /*0010*/ 	.word	index@($__internal_2_$__cuda_sm10x_tcgen05_guardrail_trap_unallocated_columns_being_dealloced)
        /*0014*/ 	.word	0x00000008


	//----- nvinfo : EIATTR_FRAME_SIZE
	.align		4
.L_21:
        /*0018*/ 	.byte	0x04, 0x11
        /*001a*/ 	.short	(.L_23 - .L_22)
	.align		4
.L_22:
        /*001c*/ 	.word	index@($__internal_1_$__cuda_sm10x_tcgen05_guardrail_trap_phase_invalid_during_alloc)
        /*0020*/ 	.word	0x00000008


	//----- nvinfo : EIATTR_FRAME_SIZE
	.align		4
.L_23:
        /*0024*/ 	.byte	0x04, 0x11
        /*0026*/ 	.short	(.L_25 - .L_24)
	.align		4
.L_24:
        /*0028*/ 	.word	index@($__internal_0_$__cuda_sm10x_tcgen05_guardrail_trap_col_being_dealloced_not_returned_by_alloc)
        /*002c*/ 	.word	0x00000008


	//----- nvinfo : EIATTR_FRAME_SIZE
	.align		4
.L_25:
        /*0030*/ 	.byte	0x04, 0x11
        /*0032*/ 	.short	(.L_27 - .L_26)
	.align		4
.L_26:
        /*0034*/ 	.word	index@(_ZN7cutlass13device_kernelINS_4conv6kernel13ConvUniversalINS1_16ConvProblemShapeILNS1_8OperatorE0ELi2EEENS1_10collective14CollectiveConvINS1_47MainloopSm100TmaUmmaWarpSpecializedImplicitGemmILS5_0ELi16ELi2ELi1ELi2EN4cute5tupleIJNSA_1CILi1EEESD_SD_EEEEENSB_IJNSC_ILi128EEENSC_ILi64EEENSB_IJNSC_ILi32EEEEEEEEENS_10bfloat16_tESL_NSA_8TiledMMAINSA_8MMA_AtomIJNSA_20SM100_MMA_F16BF16_SSISL_SL_fLi128ELi64ELNSA_4UMMA5MajorE0ELSQ_0ELNSP_7ScaleInE0ELSR_0EEEEEENSA_6LayoutISE_NSB_IJNSC_ILi0EEESV_SV_EEEEENSB_IJNSA_10UnderscoreESY_SY_EEEEENS7_6detail27Sm100ImplicitGemmTileTraitsINSA_20SM90_TMA_LOAD_IM2COLENSA_14ComposedLayoutINSA_7SwizzleILi2ELi4ELi3EEENSA_18smem_ptr_flag_bitsILi16EEENSU_INSB_IJNSC_ILi8EEESI_EEENSB_IJSI_SD_EEEEEEEvEENS12_INSA_13SM90_TMA_LOADES1D_vEEEENS_8epilogue10collective18CollectiveEpilogueINS1I_23Sm100TmaWarpSpecializedILi3ELi2ELi32ELb1ELb0EEEJSK_NSB_IJNSU_ISG_SD_EENSU_ISI_SD_EEEEESL_NSB_IJNSB_IJlllEEESD_SV_EEESL_S1R_NS1I_6fusion15FusionCallbacksIS1M_NS1S_17LinearCombinationISL_fSL_fLNS_15FloatRoundStyleE2EEESK_S1P_JEEENSA_5SM1004TMEM4LOAD26SM100_TMEM_LOAD_32dp32b32xES13_S1D_NSA_39AutoVectorizingCopyWithAssumedAlignmentILi128EEENSA_21SM90_TMA_STORE_IM2COLES1D_S23_S23_EEEvvEEEEvNT_6ParamsE)
        /*0038*/ 	.word	0x00000008


	//----- nvinfo : EIATTR_MIN_STACK_SIZE
	.align		4
.L_27:
        /*003c*/ 	.byte	0x04, 0x12
        /*003e*/ 	.short	(.L_29 - .L_28)
	.align		4
.L_28:
        /*0040*/ 	.word	index@(_ZN7cutlass13device_kernelINS_4conv6kernel13ConvUniversalINS1_16ConvProblemShapeILNS1_8OperatorE0ELi2EEENS1_10collective14CollectiveConvINS1_47MainloopSm100TmaUmmaWarpSpecializedImplicitGemmILS5_0ELi16ELi2ELi1ELi2EN4cute5tupleIJNSA_1CILi1EEESD_SD_EEEEENSB_IJNSC_ILi128EEENSC_ILi64EEENSB_IJNSC_ILi32EEEEEEEEENS_10bfloat16_tESL_NSA_8TiledMMAINSA_8MMA_AtomIJNSA_20SM100_MMA_F16BF16_SSISL_SL_fLi128ELi64ELNSA_4UMMA5MajorE0ELSQ_0ELNSP_7ScaleInE0ELSR_0EEEEEENSA_6LayoutISE_NSB_IJNSC_ILi0EEESV_SV_EEEEENSB_IJNSA_10UnderscoreESY_SY_EEEEENS7_6detail27Sm100ImplicitGemmTileTraitsINSA_20SM90_TMA_LOAD_IM2COLENSA_14ComposedLayoutINSA_7SwizzleILi2ELi4ELi3EEENSA_18smem_ptr_flag_bitsILi16EEENSU_INSB_IJNSC_ILi8EEESI_EEENSB_IJSI_SD_EEEEEEEvEENS12_INSA_13SM90_TMA_LOADES1D_vEEEENS_8epilogue10collective18CollectiveEpilogueINS1I_23Sm100TmaWarpSpecializedILi3ELi2ELi32ELb1ELb0EEEJSK_NSB_IJNSU_ISG_SD_EENSU_ISI_SD_EEEEESL_NSB_IJNSB_IJlllEEESD_SV_EEESL_S1R_NS1I_6fusion15FusionCallbacksIS1M_NS1S_17LinearCombinationISL_fSL_fLNS_15FloatRoundStyleE2EEESK_S1P_JEEENSA_5SM1004TMEM4LOAD26SM100_TMEM_LOAD_32dp32b32xES13_S1D_NSA_39AutoVectorizingCopyWithAssumedAlignmentILi128EEENSA_21SM90_TMA_STORE_IM2COLES1D_S23_S23_EEEvvEEEEvNT_6ParamsE)
        /*0044*/ 	.word	0x00000008
.L_29:


//--------------------- .nv.compat                --------------------------
	.section	.nv.compat,"",@"SHT_CUDA_COMPAT_INFO"
	.align	4
        /*0000*/ 	.byte	0x02, 0x09, 0x01, 0x00, 0x02, 0x02, 0x02, 0x00, 0x02, 0x05, 0x05, 0x00, 0x03, 0x07, 0x01, 0x01
        /*0010*/ 	.byte	0x02, 0x03, 0x01, 0x00, 0x02, 0x06, 0x01, 0x00, 0x04, 0x0b, 0x08, 0x00, 0x09, 0x00, 0x00, 0x00
        /*0020*/ 	.byte	0x00, 0x00, 0x00, 0x00


//--------------------- .nv.info._ZN7cutlass13device_kernelINS_4conv6kernel13ConvUniversalINS1_16ConvProblemShapeILNS1_8OperatorE0ELi2EEENS1_10collective14CollectiveConvINS1_47MainloopSm100TmaUmmaWarpSpecializedImplicitGemmILS5_0ELi16ELi2ELi1ELi2EN4cute5tupleIJNSA_1CILi1EEESD_SD_EEEEENSB_IJNSC_ILi128EEENSC_ILi64EEENSB_IJNSC_ILi32EEEEEEEEENS_10bfloat16_tESL_NSA_8TiledMMAINSA_8MMA_AtomIJNSA_20SM100_MMA_F16BF16_SSISL_SL_fLi128ELi64ELNSA_4UMMA5MajorE0ELSQ_0ELNSP_7ScaleInE0ELSR_0EEEEEENSA_6LayoutISE_NSB_IJNSC_ILi0EEESV_SV_EEEEENSB_IJNSA_10UnderscoreESY_SY_EEEEENS7_6detail27Sm100ImplicitGemmTileTraitsINSA_20SM90_TMA_LOAD_IM2COLENSA_14ComposedLayoutINSA_7SwizzleILi2ELi4ELi3EEENSA_18smem_ptr_flag_bitsILi16EEENSU_INSB_IJNSC_ILi8EEESI_EEENSB_IJSI_SD_EEEEEEEvEENS12_INSA_13SM90_TMA_LOADES1D_vEEEENS_8epilogue10collective18CollectiveEpilogueINS1I_23Sm100TmaWarpSpecializedILi3ELi2ELi32ELb1ELb0EEEJSK_NSB_IJNSU_ISG_SD_EENSU_ISI_SD_EEEEESL_NSB_IJNSB_IJlllEEESD_SV_EEESL_S1R_NS1I_6fusion15FusionCallbacksIS1M_NS1S_17LinearCombinationISL_fSL_fLNS_15FloatRoundStyleE2EEESK_S1P_JEEENSA_5SM1004TMEM4LOAD26SM100_TMEM_LOAD_32dp32b32xES13_S1D_NSA_39AutoVectorizingCopyWithAssumedAlignmentILi128EEENSA_21SM90_TMA_STORE_IM2COLES1D_S23_S23_EEEvvEEEEvNT_6ParamsE --------------------------
	.section	.nv.info._ZN7cutlass13device_kernelINS_4conv6kernel13ConvUniversalINS1_16ConvProblemShapeILNS1_8OperatorE0ELi2EEENS1_10collective14CollectiveConvINS1_47MainloopSm100TmaUmmaWarpSpecializedImplicitGemmILS5_0ELi16ELi2ELi1ELi2EN4cute5tupleIJNSA_1CILi1EEESD_SD_EEEEENSB_IJNSC_ILi128EEENSC_ILi64EEENSB_IJNSC_ILi32EEEEEEEEENS_10bfloat16_tESL_NSA_8TiledMMAINSA_8MMA_AtomIJNSA_20SM100_MMA_F16BF16_SSISL_SL_fLi128ELi64ELNSA_4UMMA5MajorE0ELSQ_0ELNSP_7ScaleInE0ELSR_0EEEEEENSA_6LayoutISE_NSB_IJNSC_ILi0EEESV_SV_EEEEENSB_IJNSA_10UnderscoreESY_SY_EEEEENS7_6detail27Sm100ImplicitGemmTileTraitsINSA_20SM90_TMA_LOAD_IM2COLENSA_14ComposedLayoutINSA_7SwizzleILi2ELi4ELi3EEENSA_18smem_ptr_flag_bitsILi16EEENSU_INSB_IJNSC_ILi8EEESI_EEENSB_IJSI_SD_EEEEEEEvEENS12_INSA_13SM90_TMA_LOADES1D_vEEEENS_8epilogue10collective18CollectiveEpilogueINS1I_23Sm100TmaWarpSpecializedILi3ELi2ELi32ELb1ELb0EEEJSK_NSB_IJNSU_ISG_SD_EENSU_ISI_SD_EEEEESL_NSB_IJNSB_IJlllEEESD_SV_EEESL_S1R_NS1I_6fusion15FusionCallbacksIS1M_NS1S_17LinearCombinationISL_fSL_fLNS_15FloatRoundStyleE2EEESK_S1P_JEEENSA_5SM1004TMEM4LOAD26SM100_TMEM_LOAD_32dp32b32xES13_S1D_NSA_39AutoVectorizingCopyWithAssumedAlignmentILi128EEENSA_21SM90_TMA_STORE_IM2COLES1D_S23_S23_EEEvvEEEEvNT_6ParamsE,"",@"SHT_CUDA_INFO"
	.sectionflags	@""
	.align	4


	//----- nvinfo : EIATTR_CUDA_API_VERSION
	.align		4
        /*0000*/ 	.byte	0x04, 0x37
        /*0002*/ 	.short	(.L_31 - .L_30)
.L_30:
        /*0004*/ 	.word	0x00000082


	//----- nvinfo : EIATTR_KPARAM_INFO
	.align		4
.L_31:
        /*0008*/ 	.byte	0x04, 0x17
        /*000a*/ 	.short	(.L_33 - .L_32)
.L_32:
        /*000c*/ 	.word	0x00000000
        /*0010*/ 	.short	0x0000
        /*0012*/ 	.short	0x0000
        /*0014*/ 	.byte	0x00, 0xf0, 0x01, 0x20


	//----- nvinfo : EIATTR_AT_ENTRY_FRAGMENTS
	.align		4
.L_33:
        /*0018*/ 	.byte	0x04, 0x4f
        /*001a*/ 	.short	(.L_35 - .L_34)


	//   ....[0]....
.L_34:
        /*001c*/ 	.word	0x00000006


	//----- nvinfo : EIATTR_RESERVED_SMEM_USED
	.align		4
.L_35:
        /*0020*/ 	.byte	0x01, 0x41
	.zero		2


	//----- nvinfo : EIATTR_SPARSE_MMA_MASK
	.align		4
        /*0024*/ 	.byte	0x03, 0x50
        /*0026*/ 	.short	0x0000


	//----- nvinfo : EIATTR_TCGEN05_1CTA_USED
	.align		4
        /*0028*/ 	.byte	0x01, 0x51
	.zero		2


	//----- nvinfo : EIATTR_MAXREG_COUNT
	.align		4
        /*002c*/ 	.byte	0x03, 0x1b
        /*002e*/ 	.short	0x00ff


	//----- nvinfo : EIATTR_NUM_BARRIERS
	.align		4
        /*0030*/ 	.byte	0x02, 0x4c
        /*0032*/ 	.byte	0x07
	.zero		1


	//----- nvinfo : EIATTR_EXTERNS
	.align		4
        /*0034*/ 	.byte	0x04, 0x0f
        /*0036*/ 	.short	(.L_37 - .L_36)


	//   ....[0]....
	.align		4
.L_36:
        /*0038*/ 	.word	index@(__assertfail)


	//----- nvinfo : EIATTR_MERCURY_ISA_VERSION
	.align		4
.L_37:
        /*003c*/ 	.byte	0x03, 0x5f
        /*003e*/ 	.short	0x0101


	//----- nvinfo : EIATTR_INT_WARP_WIDE_INSTR_OFFSETS
	.align		4
        /*0040*/ 	.byte	0x04, 0x31
        /*0042*/ 	.short	(.L_39 - .L_38)


	//   ....[0]....
.L_38:
        /*0044*/ 	.word	0x000040f0


	//   ....[1]....
        /*0048*/ 	.word	0x00004110


	//   ....[2]....
        /*004c*/ 	.word	0x00004140


	//   ....[3]....
        /*0050*/ 	.word	0x00004ba0


	//   ....[4]....
        /*0054*/ 	.word	0x00004c10


	//   ....[5]....
        /*0058*/ 	.word	0x00004e50


	//   ....[6]....
        /*005c*/ 	.word	0x00004e80


	//----- nvinfo : EIATTR_COOP_GROUP_MASK_REGIDS
	.align		4
.L_39:
        /*0060*/ 	.byte	0x04, 0x29
        /*0062*/ 	.short	(.L_41 - .L_40)


	//   ....[0]....
.L_40:
        /*0064*/ 	.word	0xffffffff


	//   ....[1]....
        /*0068*/ 	.word	0xffffffff


	//   ....[2]....
        /*006c*/ 	.word	0xffffffff


	//   ....[3]....
        /*0070*/ 	.word	0xffffffff


	//   ....[4]....
        /*0074*/ 	.word	0xffffffff


	//   ....[5]....
        /*0078*/ 	.word	0xffffffff


	//   ....[6]....
        /*007c*/ 	.word	0xffffffff


	//   ....[7]....
        /*0080*/ 	.word	0xffffffff


	//   ....[8]....
        /*0084*/ 	.word	0xffffffff


	//   ....[9]....
        /*0088*/ 	.word	0xffffffff


	//   ....[10]....
        /*008c*/ 	.word	0xffffffff


	//   ....[11]....
        /*0090*/ 	.word	0xffffffff


	//----- nvinfo : EIATTR_COOP_GROUP_INSTR_OFFSETS
	.align		4
.L_41:
        /*0094*/ 	.byte	0x04, 0x28
        /*0096*/ 	.short	(.L_43 - .L_42)


	//   ....[0]....
.L_42:
        /*0098*/ 	.word	0x000000a0


	//   ....[1]....
        /*009c*/ 	.word	0x00000510


	//   ....[2]....
        /*00a0*/ 	.word	0x00000830


	//   ....[3]....
        /*00a4*/ 	.word	0x000009b0


	//   ....[4]....
        /*00a8*/ 	.word	0x00000ab0


	//   ....[5]....
        /*00ac*/ 	.word	0x00000c00


	//   ....[6]....
        /*00b0*/ 	.word	0x000022a0


	//   ....[7]....
        /*00b4*/ 	.word	0x00003550


	//   ....[8]....
        /*00b8*/ 	.word	0x00003760


	//   ....[9]....
        /*00bc*/ 	.word	0x00003790


	//   ....[10]....
        /*00c0*/ 	.word	0x00003fd0


	//   ....[11]....
        /*00c4*/ 	.word	0x00004210


	//----- nvinfo : EIATTR_VRC_CTA_INIT_COUNT
	.align		4
.L_43:
        /*00c8*/ 	.byte	0x02, 0x4a
        /*00ca*/ 	.byte	0x80
	.zero		1


	//----- nvinfo : EIATTR_SYSCALL_OFFSETS
	.align		4
        /*00cc*/ 	.byte	0x04, 0x46
        /*00ce*/ 	.short	(.L_45 - .L_44)


	//   ....[0]....
.L_44:
        /*00d0*/ 	.word	0x00005b40


	//   ....[1]....
        /*00d4*/ 	.word	0x00005c30


	//   ....[2]....
        /*00d8*/ 	.word	0x000064a0


	//   ....[3]....
        /*00dc*/ 	.word	0x000071a0


	//----- nvinfo : EIATTR_MBARRIER_INSTR_OFFSETS
	.align		4
.L_45:
        /*00e0*/ 	.byte	0x04, 0x39
        /*00e2*/ 	.short	(.L_47 - .L_46)


	//   ....[0]....
.L_46:
        /*00e4*/ 	.word	0x00000610
        /*00e8*/ 	.word	0x000000ff
        /*00ec*/ 	.word	0x00000000
        /*00f0*/ 	.short	0x0100
        /*00f2*/ 	.byte	0x05
	.zero		1


	//   ....[1]....
        /*00f4*/ 	.word	0x00000620
        /*00f8*/ 	.word	0x000000ff
        /*00fc*/ 	.word	0x00000080
        /*0100*/ 	.short	0x0100
        /*0102*/ 	.byte	0x05
	.zero		1


	//   ....[2]....
        /*0104*/ 	.word	0x00000630
        /*0108*/ 	.word	0x000000ff
        /*010c*/ 	.word	0x00000008
        /*0110*/ 	.short	0x0100
        /*0112*/ 	.byte	0x05
	.zero		1


	//   ....[3]....
        /*0114*/ 	.word	0x00000640
        /*0118*/ 	.word	0x000000ff
        /*011c*/ 	.word	0x00000088
        /*0120*/ 	.short	0x0100
        /*0122*/ 	.byte	0x05
	.zero		1


	//   ....[4]....
        /*0124*/ 	.word	0x00000650
        /*0128*/ 	.word	0x000000ff
        /*012c*/ 	.word	0x00000010
        /*0130*/ 	.short	0x0100
        /*0132*/ 	.byte	0x05
	.zero		1


	//   ....[5]....
        /*0134*/ 	.word	0x00000660
        /*0138*/ 	.word	0x000000ff
        /*013c*/ 	.word	0x00000090
        /*0140*/ 	.short	0x0100
        /*0142*/ 	.byte	0x05
	.zero		1


	//   ....[6]....
        /*0144*/ 	.word	0x00000670
        /*0148*/ 	.word	0x000000ff
        /*014c*/ 	.word	0x00000018
        /*0150*/ 	.short	0x0100
        /*0152*/ 	.byte	0x05
	.zero		1


	//   ....[7]....
        /*0154*/ 	.word	0x00000680
        /*0158*/ 	.word	0x000000ff
        /*015c*/ 	.word	0x00000098
        /*0160*/ 	.short	0x0100
        /*0162*/ 	.byte	0x05
	.zero		1


	//   ....[8]....
        /*0164*/ 	.word	0x00000690
        /*0168*/ 	.word	0x000000ff
        /*016c*/ 	.word	0x00000020
        /*0170*/ 	.short	0x0100
        /*0172*/ 	.byte	0x05
	.zero		1


	//   ....[9]....
        /*0174*/ 	.word	0x000006a0
        /*0178*/ 	.word	0x000000ff
        /*017c*/ 	.word	0x000000a0
        /*0180*/ 	.short	0x0100
        /*0182*/ 	.byte	0x05
	.zero		1


	//   ....[10]....
        /*0184*/ 	.word	0x000006b0
        /*0188*/ 	.word	0x000000ff
        /*018c*/ 	.word	0x00000028
        /*0190*/ 	.short	0x0100
        /*0192*/ 	.byte	0x05
	.zero		1


	//   ....[11]....
        /*0194*/ 	.word	0x000006c0
        /*0198*/ 	.word	0x000000ff
        /*019c*/ 	.word	0x000000a8
        /*01a0*/ 	.short	0x0100
        /*01a2*/ 	.byte	0x05
	.zero		1


	//   ....[12]....
        /*01a4*/ 	.word	0x000006d0
        /*01a8*/ 	.word	0x000000ff
        /*01ac*/ 	.word	0x00000030
        /*01b0*/ 	.short	0x0100
        /*01b2*/ 	.byte	0x05
	.zero		1


	//   ....[13]....
        /*01b4*/ 	.word	0x000006e0
        /*01b8*/ 	.word	0x000000ff
        /*01bc*/ 	.word	0x000000b0
        /*01c0*/ 	.short	0x0100
        /*01c2*/ 	.byte	0x05
	.zero		1


	//   ....[14]....
        /*01c4*/ 	.word	0x000006f0
        /*01c8*/ 	.word	0x000000ff
        /*01cc*/ 	.word	0x00000038
        /*01d0*/ 	.short	0x0100
        /*01d2*/ 	.byte	0x05
	.zero		1


	//   ....[15]....
        /*01d4*/ 	.word	0x00000700
        /*01d8*/ 	.word	0x000000ff
        /*01dc*/ 	.word	0x000000b8
        /*01e0*/ 	.short	0x0100
        /*01e2*/ 	.byte	0x05
	.zero		1


	//   ....[16]....
        /*01e4*/ 	.word	0x00000710
        /*01e8*/ 	.word	0x000000ff
        /*01ec*/ 	.word	0x00000040
        /*01f0*/ 	.short	0x0100
        /*01f2*/ 	.byte	0x05
	.zero		1


	//   ....[17]....
        /*01f4*/ 	.word	0x00000720
        /*01f8*/ 	.word	0x000000ff
        /*01fc*/ 	.word	0x000000c0
        /*0200*/ 	.short	0x0100
        /*0202*/ 	.byte	0x05
	.zero		1


	//   ....[18]....
        /*0204*/ 	.word	0x00000730
        /*0208*/ 	.word	0x000000ff
        /*020c*/ 	.word	0x00000048
        /*0210*/ 	.short	0x0100
        /*0212*/ 	.byte	0x05
	.zero		1


	//   ....[19]....
        /*0214*/ 	.word	0x00000740
        /*0218*/ 	.word	0x000000ff
        /*021c*/ 	.word	0x000000c8
        /*0220*/ 	.short	0x0100
        /*0222*/ 	.byte	0x05
	.zero		1


	//   ....[20]....
        /*0224*/ 	.word	0x00000750
        /*0228*/ 	.word	0x000000ff
        /*022c*/ 	.word	0x00000050
        /*0230*/ 	.short	0x0100
        /*0232*/ 	.byte	0x05
	.zero		1


	//   ....[21]....
        /*0234*/ 	.word	0x00000760
        /*0238*/ 	.word	0x000000ff
        /*023c*/ 	.word	0x000000d0
        /*0240*/ 	.short	0x0100
        /*0242*/ 	.byte	0x05
	.zero		1


	//   ....[22]....
        /*0244*/ 	.word	0x00000770
        /*0248*/ 	.word	0x000000ff
        /*024c*/ 	.word	0x00000058
        /*0250*/ 	.short	0x0100
        /*0252*/ 	.byte	0x05
	.zero		1


	//   ....[23]....
        /*0254*/ 	.word	0x00000780
        /*0258*/ 	.word	0x000000ff
        /*025c*/ 	.word	0x000000d8
        /*0260*/ 	.short	0x0100
        /*0262*/ 	.byte	0x05
	.zero		1


	//   ....[24]....
        /*0264*/ 	.word	0x00000790
        /*0268*/ 	.word	0x000000ff
        /*026c*/ 	.word	0x00000060
        /*0270*/ 	.short	0x0100
        /*0272*/ 	.byte	0x05
	.zero		1


	//   ....[25]....
        /*0274*/ 	.word	0x000007a0
        /*0278*/ 	.word	0x000000ff
        /*027c*/ 	.word	0x000000e0
        /*0280*/ 	.short	0x0100
        /*0282*/ 	.byte	0x05
	.zero		1


	//   ....[26]....
        /*0284*/ 	.word	0x000007b0
        /*0288*/ 	.word	0x000000ff
        /*028c*/ 	.word	0x00000068
        /*0290*/ 	.short	0x0100
        /*0292*/ 	.byte	0x05
	.zero		1


	//   ....[27]....
        /*0294*/ 	.word	0x000007c0
        /*0298*/ 	.word	0x000000ff
        /*029c*/ 	.word	0x000000e8
        /*02a0*/ 	.short	0x0100
        /*02a2*/ 	.byte	0x05
	.zero		1


	//   ....[28]....
        /*02a4*/ 	.word	0x000007d0
        /*02a8*/ 	.word	0x000000ff
        /*02ac*/ 	.word	0x00000070
        /*02b0*/ 	.short	0x0100
        /*02b2*/ 	.byte	0x05
	.zero		1


	//   ....[29]....
        /*02b4*/ 	.word	0x000007e0
        /*02b8*/ 	.word	0x000000ff
        /*02bc*/ 	.word	0x000000f0
        /*02c0*/ 	.short	0x0100
        /*02c2*/ 	.byte	0x05
	.zero		1


	//   ....[30]....
        /*02c4*/ 	.word	0x000007f0
        /*02c8*/ 	.word	0x000000ff
        /*02cc*/ 	.word	0x00000078
        /*02d0*/ 	.short	0x0100
        /*02d2*/ 	.byte	0x05
	.zero		1


	//   ....[31]....
        /*02d4*/ 	.word	0x00000800
        /*02d8*/ 	.word	0x000000ff
        /*02dc*/ 	.word	0x000000f8
        /*02e0*/ 	.short	0x0100
        /*02e2*/ 	.byte	0x05
	.zero		1


	//   ....[32]....
        /*02e4*/ 	.word	0x00000940
        /*02e8*/ 	.word	0x000000ff
        /*02ec*/ 	.word	0x00000100
        /*02f0*/ 	.short	0x0100
        /*02f2*/ 	.byte	0x07
	.zero		1


	//   ....[33]....
        /*02f4*/ 	.word	0x00000950
        /*02f8*/ 	.word	0x000000ff
        /*02fc*/ 	.word	0x00000118
        /*0300*/ 	.short	0x0100
        /*0302*/ 	.byte	0x07
	.zero		1


	//   ....[34]....
        /*0304*/ 	.word	0x00000960
        /*0308*/ 	.word	0x000000ff
        /*030c*/ 	.word	0x00000108
        /*0310*/ 	.short	0x0100
        /*0312*/ 	.byte	0x07
	.zero		1


	//   ....[35]....
        /*0314*/ 	.word	0x00000970
        /*0318*/ 	.word	0x000000ff
        /*031c*/ 	.word	0x00000120
        /*0320*/ 	.short	0x0100
        /*0322*/ 	.byte	0x07
	.zero		1


	//   ....[36]....
        /*0324*/ 	.word	0x00000980
        /*0328*/ 	.word	0x000000ff
        /*032c*/ 	.word	0x00000110
        /*0330*/ 	.short	0x0100
        /*0332*/ 	.byte	0x07
	.zero		1


	//   ....[37]....
        /*0334*/ 	.word	0x00000990
        /*0338*/ 	.word	0x000000ff
        /*033c*/ 	.word	0x00000128
        /*0340*/ 	.short	0x0100
        /*0342*/ 	.byte	0x07
	.zero		1


	//   ....[38]....
        /*0344*/ 	.word	0x00000a80
        /*0348*/ 	.word	0x000000ff
        /*034c*/ 	.word	0x00000130
        /*0350*/ 	.short	0x0100
        /*0352*/ 	.byte	0x05
	.zero		1


	//   ....[39]....
        /*0354*/ 	.word	0x00000a90
        /*0358*/ 	.word	0x000000ff
        /*035c*/ 	.word	0x00000138
        /*0360*/ 	.short	0x0100
        /*0362*/ 	.byte	0x05
	.zero		1


	//   ....[40]....
        /*0364*/ 	.word	0x00000bd0
        /*0368*/ 	.word	0x000000ff
        /*036c*/ 	.word	0x00000140
        /*0370*/ 	.short	0x0100
        /*0372*/ 	.byte	0x05
	.zero		1


	//   ....[41]....
        /*0374*/ 	.word	0x00000be0
        /*0378*/ 	.word	0x000000ff
        /*037c*/ 	.word	0x00000148
        /*0380*/ 	.short	0x0100
        /*0382*/ 	.byte	0x05
	.zero		1


	//   ....[42]....
        /*0384*/ 	.word	0x00000d10
        /*0388*/ 	.word	0x000000ff
        /*038c*/ 	.word	0x00000150
        /*0390*/ 	.short	0x0100
        /*0392*/ 	.byte	0x07
	.zero		1


	//   ....[43]....
        /*0394*/ 	.word	0x00000d20
        /*0398*/ 	.word	0x000000ff
        /*039c*/ 	.word	0x00000160
        /*03a0*/ 	.short	0x0100
        /*03a2*/ 	.byte	0x07
	.zero		1


	//   ....[44]....
        /*03a4*/ 	.word	0x00000d30
        /*03a8*/ 	.word	0x000000ff
        /*03ac*/ 	.word	0x00000158
        /*03b0*/ 	.short	0x0100
        /*03b2*/ 	.byte	0x07
	.zero		1


	//   ....[45]....
        /*03b4*/ 	.word	0x00000d40
        /*03b8*/ 	.word	0x000000ff
        /*03bc*/ 	.word	0x00000168
        /*03c0*/ 	.short	0x0100
        /*03c2*/ 	.byte	0x07
	.zero		1


	//   ....[46]....
        /*03c4*/ 	.word	0x00001680
        /*03c8*/ 	.word	0x000000ff
        /*03cc*/ 	.word	0x00000080
        /*03d0*/ 	.short	0x010a
        /*03d2*/ 	.byte	0x04
	.zero		1


	//   ....[47]....
        /*03d4*/ 	.word	0x00001940
        /*03d8*/ 	.word	0x000000ff
        /*03dc*/ 	.word	0x00000080
        /*03e0*/ 	.short	0x010a
        /*03e2*/ 	.byte	0x09
	.zero		1


	//   ....[48]....
        /*03e4*/ 	.word	0x00001ab0
        /*03e8*/ 	.word	0x000000ff
        /*03ec*/ 	.word	0x00000080
        /*03f0*/ 	.short	0x010a
        /*03f2*/ 	.byte	0x08
	.zero		1


	//   ....[49]....
        /*03f4*/ 	.word	0x00001c70
        /*03f8*/ 	.word	0x000000ff
        /*03fc*/ 	.word	0x00000138
        /*0400*/ 	.short	0x0101
        /*0402*/ 	.byte	0x16
	.zero		1


	//   ....[50]....
        /*0404*/ 	.word	0x00001ca0
        /*0408*/ 	.word	0x000000ff
        /*040c*/ 	.word	0x00000080
        /*0410*/ 	.short	0x010a
        /*0412*/ 	.byte	0x04
	.zero		1


	//   ....[51]....
        /*0414*/ 	.word	0x00001f40
        /*0418*/ 	.word	0x000000ff
        /*041c*/ 	.word	0x00000080
        /*0420*/ 	.short	0x010a
        /*0422*/ 	.byte	0x09
	.zero		1


	//   ....[52]....
        /*0424*/ 	.word	0x000020b0
        /*0428*/ 	.word	0x000000ff
        /*042c*/ 	.word	0x00000080
        /*0430*/ 	.short	0x010a
        /*0432*/ 	.byte	0x08
	.zero		1


	//   ....[53]....
        /*0434*/ 	.word	0x000022b0
        /*0438*/ 	.word	0x000000ff
        /*043c*/ 	.word	0x00000140
        /*0440*/ 	.short	0x010a
        /*0442*/ 	.byte	0x16
	.zero		1


	//   ....[54]....
        /*0444*/ 	.word	0x00002370
        /*0448*/ 	.word	0x000000ff
        /*044c*/ 	.word	0x00000000
        /*0450*/ 	.short	0x0101
        /*0452*/ 	.byte	0x04
	.zero		1


	//   ....[55]....
        /*0454*/ 	.word	0x00002870
        /*0458*/ 	.word	0x000000ff
        /*045c*/ 	.word	0x00000000
        /*0460*/ 	.short	0x010a
        /*0462*/ 	.byte	0x04
	.zero		1


	//   ....[56]....
        /*0464*/ 	.word	0x00002910
        /*0468*/ 	.word	0x000000ff
        /*046c*/ 	.word	0x00000000
        /*0470*/ 	.short	0x010a
        /*0472*/ 	.byte	0x04
	.zero		1


	//   ....[57]....
        /*0474*/ 	.word	0x000029b0
        /*0478*/ 	.word	0x000000ff
        /*047c*/ 	.word	0x00000000
        /*0480*/ 	.short	0x010a
        /*0482*/ 	.byte	0x04
	.zero		1


	//   ....[58]....
        /*0484*/ 	.word	0x00002a50
        /*0488*/ 	.word	0x000000ff
        /*048c*/ 	.word	0x00000000
        /*0490*/ 	.short	0x010a
        /*0492*/ 	.byte	0x04
	.zero		1


	//   ....[59]....
        /*0494*/ 	.word	0x00002af0
        /*0498*/ 	.word	0x000000ff
        /*049c*/ 	.word	0x00000000
        /*04a0*/ 	.short	0x010a
        /*04a2*/ 	.byte	0x04
	.zero		1


	//   ....[60]....
        /*04a4*/ 	.word	0x00002b90
        /*04a8*/ 	.word	0x000000ff
        /*04ac*/ 	.word	0x00000000
        /*04b0*/ 	.short	0x010a
        /*04b2*/ 	.byte	0x04
	.zero		1


	//   ....[61]....
        /*04b4*/ 	.word	0x00002c30
        /*04b8*/ 	.word	0x000000ff
        /*04bc*/ 	.word	0x00000000
        /*04c0*/ 	.short	0x010a
        /*04c2*/ 	.byte	0x04
	.zero		1


	//   ....[62]....
        /*04c4*/ 	.word	0x00002cd0
        /*04c8*/ 	.word	0x000000ff
        /*04cc*/ 	.word	0x00000000
        /*04d0*/ 	.short	0x010a
        /*04d2*/ 	.byte	0x04
	.zero		1


	//   ....[63]....
        /*04d4*/ 	.word	0x00002d70
        /*04d8*/ 	.word	0x000000ff
        /*04dc*/ 	.word	0x00000000
        /*04e0*/ 	.short	0x010a
        /*04e2*/ 	.byte	0x04
	.zero		1


	//   ....[64]....
        /*04e4*/ 	.word	0x00002e10
        /*04e8*/ 	.word	0x000000ff
        /*04ec*/ 	.word	0x00000000
        /*04f0*/ 	.short	0x010a
        /*04f2*/ 	.byte	0x04
	.zero		1


	//   ....[65]....
        /*04f4*/ 	.word	0x00002eb0
        /*04f8*/ 	.word	0x000000ff
        /*04fc*/ 	.word	0x00000000
        /*0500*/ 	.short	0x010a
        /*0502*/ 	.byte	0x04
	.zero		1


	//   ....[66]....
        /*0504*/ 	.word	0x00002f50
        /*0508*/ 	.word	0x000000ff
        /*050c*/ 	.word	0x00000000
        /*0510*/ 	.short	0x010a
        /*0512*/ 	.byte	0x04
	.zero		1


	//   ....[67]....
        /*0514*/ 	.word	0x00002ff0
        /*0518*/ 	.word	0x000000ff
        /*051c*/ 	.word	0x00000000
        /*0520*/ 	.short	0x010a
        /*0522*/ 	.byte	0x04
	.zero		1


	//   ....[68]....
        /*0524*/ 	.word	0x00003090
        /*0528*/ 	.word	0x000000ff
        /*052c*/ 	.word	0x00000000
        /*0530*/ 	.short	0x010a
        /*0532*/ 	.byte	0x04
	.zero		1


	//   ....[69]....
        /*0534*/ 	.word	0x00003130
        /*0538*/ 	.word	0x000000ff
        /*053c*/ 	.word	0x00000000
        /*0540*/ 	.short	0x010a
        /*0542*/ 	.byte	0x04
	.zero		1


	//   ....[70]....
        /*0544*/ 	.word	0x000031e0
        /*0548*/ 	.word	0x00000000
        /*054c*/ 	.word	0x00000000
        /*0550*/ 	.short	0x010a
        /*0552*/ 	.byte	0xff
	.zero		1


	//   ....[71]....
        /*0554*/ 	.word	0x00003310
        /*0558*/ 	.word	0x000000ff
        /*055c*/ 	.word	0x00000148
        /*0560*/ 	.short	0x010a
        /*0562*/ 	.byte	0x2d
	.zero		1


	//   ....[72]....
        /*0564*/ 	.word	0x000033b0
        /*0568*/ 	.word	0x000000ff
        /*056c*/ 	.word	0x00000140
        /*0570*/ 	.short	0x010a
        /*0572*/ 	.byte	0x2d
	.zero		1


	//   ....[73]....
        /*0574*/ 	.word	0x00003450
        /*0578*/ 	.word	0x000000ff
        /*057c*/ 	.word	0x00000000
        /*0580*/ 	.short	0x0101
        /*0582*/ 	.byte	0x06
	.zero		1


	//   ....[74]....
        /*0584*/ 	.word	0x00003490
        /*0588*/ 	.word	0x000000ff
        /*058c*/ 	.word	0x00000148
        /*0590*/ 	.short	0x0106
        /*0592*/ 	.byte	0x2d
	.zero		1


	//   ....[75]....
        /*0594*/ 	.word	0x000034d0
        /*0598*/ 	.word	0x00000000
        /*059c*/ 	.word	0x00000148
        /*05a0*/ 	.short	0x010a
        /*05a2*/ 	.byte	0xff
	.zero		1


	//   ....[76]....
        /*05a4*/ 	.word	0x000039e0
        /*05a8*/ 	.word	0x000000ff
        /*05ac*/ 	.word	0x00000140
        /*05b0*/ 	.short	0x010a
        /*05b2*/ 	.byte	0x06
	.zero		1


	//   ....[77]....
        /*05b4*/ 	.word	0x00003a90
        /*05b8*/ 	.word	0x000000ff
        /*05bc*/ 	.word	0x00000000
        /*05c0*/ 	.short	0x0101
        /*05c2*/ 	.byte	0x05
	.zero		1


	//   ....[78]....
        /*05c4*/ 	.word	0x00003aa0
        /*05c8*/ 	.word	0x000000ff
        /*05cc*/ 	.word	0x00000160
        /*05d0*/ 	.short	0x010a
        /*05d2*/ 	.byte	0x08
	.zero		1


	//   ....[79]....
        /*05d4*/ 	.word	0x00003b60
        /*05d8*/ 	.word	0x000000ff
        /*05dc*/ 	.word	0x00000000
        /*05e0*/ 	.short	0x010a
        /*05e2*/ 	.byte	0x04
	.zero		1


	//   ....[80]....
        /*05e4*/ 	.word	0x00003ba0
        /*05e8*/ 	.word	0x000000ff
        /*05ec*/ 	.word	0x00000000
        /*05f0*/ 	.short	0x010a
        /*05f2*/ 	.byte	0x07
	.zero		1


	//   ....[81]....
        /*05f4*/ 	.word	0x00003cd0
        /*05f8*/ 	.word	0x000000ff
        /*05fc*/ 	.word	0x00000000
        /*0600*/ 	.short	0x010a
        /*0602*/ 	.byte	0x04
	.zero		1


	//   ....[82]....
        /*0604*/ 	.word	0x00003f20
        /*0608*/ 	.word	0x000000ff
        /*060c*/ 	.word	0x00000000
        /*0610*/ 	.short	0x010a
        /*0612*/ 	.byte	0x05
	.zero		1


	//   ....[83]....
        /*0614*/ 	.word	0x00003fb0
        /*0618*/ 	.word	0x000000ff
        /*061c*/ 	.word	0x00000000
        /*0620*/ 	.short	0x010a
        /*0622*/ 	.byte	0x07
	.zero		1


	//   ....[84]....
        /*0624*/ 	.word	0x00004450
        /*0628*/ 	.word	0x000000ff
        /*062c*/ 	.word	0x00000140
        /*0630*/ 	.short	0x010a
        /*0632*/ 	.byte	0x07
	.zero		1


	//   ....[85]....
        /*0634*/ 	.word	0x000044f0
        /*0638*/ 	.word	0x000000ff
        /*063c*/ 	.word	0x00000000
        /*0640*/ 	.short	0x0101
        /*0642*/ 	.byte	0x06
	.zero		1


	//   ....[86]....
        /*0644*/ 	.word	0x00004810
        /*0648*/ 	.word	0x000000ff
        /*064c*/ 	.word	0x00000138
        /*0650*/ 	.short	0x010a
        /*0652*/ 	.byte	0x07
	.zero		1


	//   ....[87]....
        /*0654*/ 	.word	0x00004a30
        /*0658*/ 	.word	0x000000ff
        /*065c*/ 	.word	0x00000118
        /*0660*/ 	.short	0x010a
        /*0662*/ 	.byte	0x11
	.zero		1


	//   ....[88]....
        /*0664*/ 	.word	0x00004d20
        /*0668*/ 	.word	0x000000ff
        /*066c*/ 	.word	0x00000100
        /*0670*/ 	.short	0x010b
        /*0672*/ 	.byte	0x11
	.zero		1


	//   ....[89]....
        /*0674*/ 	.word	0x00004d70
        /*0678*/ 	.word	0x000000ff
        /*067c*/ 	.word	0x00000000
        /*0680*/ 	.short	0x0101
        /*0682*/ 	.byte	0x13
	.zero		1


	//   ....[90]....
        /*0684*/ 	.word	0x00004db0
        /*0688*/ 	.word	0x000000ff
        /*068c*/ 	.word	0x00000118
        /*0690*/ 	.short	0x010a
        /*0692*/ 	.byte	0x0e
	.zero		1


	//   ....[91]....
        /*0694*/ 	.word	0x00004fe0
        /*0698*/ 	.word	0x000000ff
        /*069c*/ 	.word	0x00000100
        /*06a0*/ 	.short	0x010b
        /*06a2*/ 	.byte	0x0e
	.zero		1


	//   ....[92]....
        /*06a4*/ 	.word	0x00005000
        /*06a8*/ 	.word	0x000000ff
        /*06ac*/ 	.word	0x00000000
        /*06b0*/ 	.short	0x0101
        /*06b2*/ 	.byte	0x12
	.zero		1


	//   ....[93]....
        /*06b4*/ 	.word	0x00005060
        /*06b8*/ 	.word	0x000000ff
        /*06bc*/ 	.word	0x00000000
        /*06c0*/ 	.short	0x010a
        /*06c2*/ 	.byte	0x04
	.zero		1


	//   ....[94]....
        /*06c4*/ 	.word	0x00005130
        /*06c8*/ 	.word	0x00000002
        /*06cc*/ 	.word	0x00000000
        /*06d0*/ 	.short	0x010a
        /*06d2*/ 	.byte	0xff
	.zero		1


	//   ....[95]....
        /*06d4*/ 	.word	0x000051a0
        /*06d8*/ 	.word	0x00000004
        /*06dc*/ 	.word	0x00000000
        /*06e0*/ 	.short	0x010a
        /*06e2*/ 	.byte	0xff
	.zero		1


	//   ....[96]....
        /*06e4*/ 	.word	0x00005520
        /*06e8*/ 	.word	0x000000ff
        /*06ec*/ 	.word	0x00000140
        /*06f0*/ 	.short	0x010a
        /*06f2*/ 	.byte	0x34
	.zero		1


	//   ....[97]....
        /*06f4*/ 	.word	0x00005640
        /*06f8*/ 	.word	0x000000ff
        /*06fc*/ 	.word	0x00000000
        /*0700*/ 	.short	0x0101
        /*0702*/ 	.byte	0x04
	.zero		1


	//   ....[98]....
        /*0704*/ 	.word	0x00006050
        /*0708*/ 	.word	0x00000000
        /*070c*/ 	.word	0x00000100
        /*0710*/ 	.short	0x010a
        /*0712*/ 	.byte	0xff
	.zero		1


	//   ....[99]....
        /*0714*/ 	.word	0x00006160
        /*0718*/ 	.word	0x00000041
        /*071c*/ 	.word	0x00000150
        /*0720*/ 	.short	0x010a
        /*0722*/ 	.byte	0xff
	.zero		1


	//   ....[100]....
        /*0724*/ 	.word	0x00006250
        /*0728*/ 	.word	0x00000000
        /*072c*/ 	.word	0x00000100
        /*0730*/ 	.short	0x010a
        /*0732*/ 	.byte	0xff
	.zero		1


	//   ....[101]....
        /*0734*/ 	.word	0x00006380
        /*0738*/ 	.word	0x00000041
        /*073c*/ 	.word	0x00000150
        /*0740*/ 	.short	0x010a
        /*0742*/ 	.byte	0xff
	.zero		1


	//   ....[102]....
        /*0744*/ 	.word	0x00006ee0
        /*0748*/ 	.word	0x00000000
        /*074c*/ 	.word	0x00000000
        /*0750*/ 	.short	0x0101
        /*0752*/ 	.byte	0xff
	.zero		1


	//   ....[103]....
        /*0754*/ 	.word	0x00006ef0
        /*0758*/ 	.word	0x00000003
        /*075c*/ 	.word	0x00000100
        /*0760*/ 	.short	0x010a
        /*0762*/ 	.byte	0xff
	.zero		1


	//   ....[104]....
        /*0764*/ 	.word	0x00006fc0
        /*0768*/ 	.word	0x00000003
        /*076c*/ 	.word	0x00000100
        /*0770*/ 	.short	0x010a
        /*0772*/ 	.byte	0xff
	.zero		1


	//   ....[105]....
        /*0774*/ 	.word	0x00007330
        /*0778*/ 	.word	0x000000ff
        /*077c*/ 	.word	0x00000000
        /*0780*/ 	.short	0x0101
        /*0782*/ 	.byte	0x06
	.zero		1


	//   ....[106]....
        /*0784*/ 	.word	0x00007cb0
        /*0788*/ 	.word	0x00000000
        /*078c*/ 	.word	0x00000000
        /*0790*/ 	.short	0x0101
        /*0792*/ 	.byte	0xff
	.zero		1


	//   ....[107]....
        /*0794*/ 	.word	0x00007ef0
        /*0798*/ 	.word	0x000000ff
        /*079c*/ 	.word	0x00000000
        /*07a0*/ 	.short	0x0101
        /*07a2*/ 	.byte	0x04
	.zero		1


	//   ....[108]....
        /*07a4*/ 	.word	0x00007f20
        /*07a8*/ 	.word	0x00000002
        /*07ac*/ 	.word	0x00000080
        /*07b0*/ 	.short	0x010a
        /*07b2*/ 	.byte	0xff
	.zero		1


	//   ....[109]....
        /*07b4*/ 	.word	0x00007f80
        /*07b8*/ 	.word	0x00000002
        /*07bc*/ 	.word	0x00000080
        /*07c0*/ 	.short	0x010a
        /*07c2*/ 	.byte	0xff
	.zero		1


	//   ....[110]....
        /*07c4*/ 	.word	0x00007fe0
        /*07c8*/ 	.word	0x00000002
        /*07cc*/ 	.word	0x00000140
        /*07d0*/ 	.short	0x010a
        /*07d2*/ 	.byte	0xff
	.zero		1


	//   ....[111]....
        /*07d4*/ 	.word	0x00008040
        /*07d8*/ 	.word	0x00000000
        /*07dc*/ 	.word	0x00000000
        /*07e0*/ 	.short	0x010a
        /*07e2*/ 	.byte	0xff
	.zero		1


	//   ....[112]....
        /*07e4*/ 	.word	0x000080a0
        /*07e8*/ 	.word	0x00000000
        /*07ec*/ 	.word	0x00000000
        /*07f0*/ 	.short	0x010a
        /*07f2*/ 	.byte	0xff
	.zero		1


	//   ....[113]....
        /*07f4*/ 	.word	0x00008100
        /*07f8*/ 	.word	0x00000000
        /*07fc*/ 	.word	0x00000000
        /*0800*/ 	.short	0x010a
        /*0802*/ 	.byte	0xff
	.zero		1


	//   ....[114]....
        /*0804*/ 	.word	0x00008160
        /*0808*/ 	.word	0x00000000
        /*080c*/ 	.word	0x00000000
        /*0810*/ 	.short	0x010a
        /*0812*/ 	.byte	0xff
	.zero		1


	//   ....[115]....
        /*0814*/ 	.word	0x000081c0
        /*0818*/ 	.word	0x00000000
        /*081c*/ 	.word	0x00000000
        /*0820*/ 	.short	0x010a
        /*0822*/ 	.byte	0xff
	.zero		1


	//   ....[116]....
        /*0824*/ 	.word	0x00008220
        /*0828*/ 	.word	0x00000000
        /*082c*/ 	.word	0x00000000
        /*0830*/ 	.short	0x010a
        /*0832*/ 	.byte	0xff
	.zero		1


	//   ....[117]....
        /*0834*/ 	.word	0x00008280
        /*0838*/ 	.word	0x00000000
        /*083c*/ 	.word	0x00000000
        /*0840*/ 	.short	0x010a
        /*0842*/ 	.byte	0xff
	.zero		1


	//   ....[118]....
        /*0844*/ 	.word	0x000082e0
        /*0848*/ 	.word	0x00000000
        /*084c*/ 	.word	0x00000000
        /*0850*/ 	.short	0x010a
        /*0852*/ 	.byte	0xff
	.zero		1


	//   ....[119]....
        /*0854*/ 	.word	0x00008340
        /*0858*/ 	.word	0x00000000
        /*085c*/ 	.word	0x00000000
        /*0860*/ 	.short	0x010a
        /*0862*/ 	.byte	0xff
	.zero		1


	//   ....[120]....
        /*0864*/ 	.word	0x000083a0
        /*0868*/ 	.word	0x00000000
        /*086c*/ 	.word	0x00000000
        /*0870*/ 	.short	0x010a
        /*0872*/ 	.byte	0xff
	.zero		1


	//   ....[121]....
        /*0874*/ 	.word	0x00008400
        /*0878*/ 	.word	0x00000000
        /*087c*/ 	.word	0x00000000
        /*0880*/ 	.short	0x010a
        /*0882*/ 	.byte	0xff
	.zero		1


	//   ....[122]....
        /*0884*/ 	.word	0x00008460
        /*0888*/ 	.word	0x00000000
        /*088c*/ 	.word	0x00000000
        /*0890*/ 	.short	0x010a
        /*0892*/ 	.byte	0xff
	.zero		1


	//   ....[123]....
        /*0894*/ 	.word	0x000084c0
        /*0898*/ 	.word	0x00000000
        /*089c*/ 	.word	0x00000000
        /*08a0*/ 	.short	0x010a
        /*08a2*/ 	.byte	0xff
	.zero		1


	//   ....[124]....
        /*08a4*/ 	.word	0x00008520
        /*08a8*/ 	.word	0x00000000
        /*08ac*/ 	.word	0x00000000
        /*08b0*/ 	.short	0x010a
        /*08b2*/ 	.byte	0xff
	.zero		1


	//   ....[125]....
        /*08b4*/ 	.word	0x00008580
        /*08b8*/ 	.word	0x00000000
        /*08bc*/ 	.word	0x00000000
        /*08c0*/ 	.short	0x010a
        /*08c2*/ 	.byte	0xff
	.zero		1


	//   ....[126]....
        /*08c4*/ 	.word	0x000085e0
        /*08c8*/ 	.word	0x00000004
        /*08cc*/ 	.word	0x00000148
        /*08d0*/ 	.short	0x010a
        /*08d2*/ 	.byte	0xff
	.zero		1


	//   ....[127]....
        /*08d4*/ 	.word	0x00008640
        /*08d8*/ 	.word	0x00000004
        /*08dc*/ 	.word	0x00000140
        /*08e0*/ 	.short	0x010a
        /*08e2*/ 	.byte	0xff
	.zero		1


	//   ....[128]....
        /*08e4*/ 	.word	0x000086a0
        /*08e8*/ 	.word	0x00000000
        /*08ec*/ 	.word	0x00000140
        /*08f0*/ 	.short	0x010a
        /*08f2*/ 	.byte	0xff
	.zero		1


	//   ....[129]....
        /*08f4*/ 	.word	0x00008700
        /*08f8*/ 	.word	0x00000004
        /*08fc*/ 	.word	0x00000160
        /*0900*/ 	.short	0x010a
        /*0902*/ 	.byte	0xff
	.zero		1


	//   ....[130]....
        /*0904*/ 	.word	0x00008760
        /*0908*/ 	.word	0x00000000
        /*090c*/ 	.word	0x00000000
        /*0910*/ 	.short	0x010a
        /*0912*/ 	.byte	0xff
	.zero		1


	//   ....[131]....
        /*0914*/ 	.word	0x000087c0
        /*0918*/ 	.word	0x00000000
        /*091c*/ 	.word	0x00000000
        /*0920*/ 	.short	0x010a
        /*0922*/ 	.byte	0xff
	.zero		1


	//   ....[132]....
        /*0924*/ 	.word	0x00008820
        /*0928*/ 	.word	0x00000000
        /*092c*/ 	.word	0x00000000
        /*0930*/ 	.short	0x010a
        /*0932*/ 	.byte	0xff
	.zero		1


	//   ....[133]....
        /*0934*/ 	.word	0x00008880
        /*0938*/ 	.word	0x00000000
        /*093c*/ 	.word	0x00000140
        /*0940*/ 	.short	0x010a
        /*0942*/ 	.byte	0xff
	.zero		1


	//   ....[134]....
        /*0944*/ 	.word	0x000088e0
        /*0948*/ 	.word	0x00000000
        /*094c*/ 	.word	0x00000138
        /*0950*/ 	.short	0x010a
        /*0952*/ 	.byte	0xff
	.zero		1


	//   ....[135]....
        /*0954*/ 	.word	0x00008940
        /*0958*/ 	.word	0x00000002
        /*095c*/ 	.word	0x00000118
        /*0960*/ 	.short	0x010a
        /*0962*/ 	.byte	0xff
	.zero		1


	//   ....[136]....
        /*0964*/ 	.word	0x000089a0
        /*0968*/ 	.word	0x00000000
        /*096c*/ 	.word	0x00000118
        /*0970*/ 	.short	0x010a
        /*0972*/ 	.byte	0xff
	.zero		1


	//   ....[137]....
        /*0974*/ 	.word	0x00008a00
        /*0978*/ 	.word	0x00000000
        /*097c*/ 	.word	0x00000000
        /*0980*/ 	.short	0x010a
        /*0982*/ 	.byte	0xff
	.zero		1


	//   ....[138]....
        /*0984*/ 	.word	0x00008a50
        /*0988*/ 	.word	0x00000002
        /*098c*/ 	.word	0x00000000
        /*0990*/ 	.short	0x010a
        /*0992*/ 	.byte	0xff
	.zero		1


	//   ....[139]....
        /*0994*/ 	.word	0x00008ab0
        /*0998*/ 	.word	0x00000000
        /*099c*/ 	.word	0x00000140
        /*09a0*/ 	.short	0x010a
        /*09a2*/ 	.byte	0xff
	.zero		1


	//   ....[140]....
        /*09a4*/ 	.word	0x00008b00
        /*09a8*/ 	.word	0x00000000
        /*09ac*/ 	.word	0x00000100
        /*09b0*/ 	.short	0x010a
        /*09b2*/ 	.byte	0xff
	.zero		1


	//   ....[141]....
        /*09b4*/ 	.word	0x00008b50
        /*09b8*/ 	.word	0x00000041
        /*09bc*/ 	.word	0x00000150
        /*09c0*/ 	.short	0x010a
        /*09c2*/ 	.byte	0xff
	.zero		1


	//   ....[142]....
        /*09c4*/ 	.word	0x00008ba0
        /*09c8*/ 	.word	0x00000003
        /*09cc*/ 	.word	0x00000100
        /*09d0*/ 	.short	0x010a
        /*09d2*/ 	.byte	0xff
	.zero		1


	//----- nvinfo : EIATTR_NUM_MBARRIERS
	.align		4
.L_47:
        /*09d4*/ 	.byte	0x03, 0x38
        /*09d6*/ 	.short	0x002e


	//----- nvinfo : EIATTR_EXIT_INSTR_OFFSETS
	.align		4
        /*09d8*/ 	.byte	0x04, 0x1c
        /*09da*/ 	.short	(.L_49 - .L_48)


	//   ....[0]....
.L_48:
        /*09dc*/ 	.word	0x00003210


	//   ....[1]....
        /*09e0*/ 	.word	0x000034a0


	//   ....[2]....
        /*09e4*/ 	.word	0x00003500


	//   ....[3]....
        /*09e8*/ 	.word	0x00004220


	//   ....[4]....
        /*09ec*/ 	.word	0x000051d0


	//   ....[5]....
        /*09f0*/ 	.word	0x00005210


	//   ....[6]....
        /*09f4*/ 	.word	0x00007de0


	//   ....[7]....
        /*09f8*/ 	.word	0x00007e60


	//   ....[8]....
        /*09fc*/ 	.word	0x00007e90


	//   ....[9]....
        /*0a00*/ 	.word	0x00007f00


	//----- nvinfo : EIATTR_MAX_THREADS
	.align		4
.L_49:
        /*0a04*/ 	.byte	0x04, 0x05
        /*0a06*/ 	.short	(.L_51 - .L_50)
.L_50:
        /*0a08*/ 	.word	0x00000100
        /*0a0c*/ 	.word	0x00000001
        /*0a10*/ 	.word	0x00000001


	//----- nvinfo : EIATTR_CRS_STACK_SIZE
	.align		4
.L_51:
        /*0a14*/ 	.byte	0x04, 0x1e
        /*0a16*/ 	.short	(.L_53 - .L_52)
.L_52:
        /*0a18*/ 	.word	0x00000000


	//----- nvinfo : EIATTR_CBANK_PARAM_SIZE
	.align		4
.L_53:
        /*0a1c*/ 	.byte	0x03, 0x19
        /*0a1e*/ 	.short	0x0800


	//----- nvinfo : EIATTR_PARAM_CBANK
	.align		4
        /*0a20*/ 	.byte	0x04, 0x0a
        /*0a22*/ 	.short	(.L_55 - .L_54)
	.align		4
.L_54:
        /*0a24*/ 	.word	index@(.nv.constant0._ZN7cutlass13device_kernelINS_4conv6kernel13ConvUniversalINS1_16ConvProblemShapeILNS1_8OperatorE0ELi2EEENS1_10collective14CollectiveConvINS1_47MainloopSm100TmaUmmaWarpSpecializedImplicitGemmILS5_0ELi16ELi2ELi1ELi2EN4cute5tupleIJNSA_1CILi1EEESD_SD_EEEEENSB_IJNSC_ILi128EEENSC_ILi64EEENSB_IJNSC_ILi32EEEEEEEEENS_10bfloat16_tESL_NSA_8TiledMMAINSA_8MMA_AtomIJNSA_20SM100_MMA_F16BF16_SSISL_SL_fLi128ELi64ELNSA_4UMMA5MajorE0ELSQ_0ELNSP_7ScaleInE0ELSR_0EEEEEENSA_6LayoutISE_NSB_IJNSC_ILi0EEESV_SV_EEEEENSB_IJNSA_10UnderscoreESY_SY_EEEEENS7_6detail27Sm100ImplicitGemmTileTraitsINSA_20SM90_TMA_LOAD_IM2COLENSA_14ComposedLayoutINSA_7SwizzleILi2ELi4ELi3EEENSA_18smem_ptr_flag_bitsILi16EEENSU_INSB_IJNSC_ILi8EEESI_EEENSB_IJSI_SD_EEEEEEEvEENS12_INSA_13SM90_TMA_LOADES1D_vEEEENS_8epilogue10collective18CollectiveEpilogueINS1I_23Sm100TmaWarpSpecializedILi3ELi2ELi32ELb1ELb0EEEJSK_NSB_IJNSU_ISG_SD_EENSU_ISI_SD_EEEEESL_NSB_IJNSB_IJlllEEESD_SV_EEESL_S1R_NS1I_6fusion15FusionCallbacksIS1M_NS1S_17LinearCombinationISL_fSL_fLNS_15FloatRoundStyleE2EEESK_S1P_JEEENSA_5SM1004TMEM4LOAD26SM100_TMEM_LOAD_32dp32b32xES13_S1D_NSA_39AutoVectorizingCopyWithAssumedAlignmentILi128EEENSA_21SM90_TMA_STORE_IM2COLES1D_S23_S23_EEEvvEEEEvNT_6ParamsE)
        /*0a28*/ 	.short	0x0380
        /*0a2a*/ 	.short	0x0800


	//----- nvinfo : EIATTR_SW_WAR
	.align		4
.L_55:
        /*0a2c*/ 	.byte	0x04, 0x36
        /*0a2e*/ 	.short	(.L_57 - .L_56)
.L_56:
        /*0a30*/ 	.word	0x00000008
.L_57:


//--------------------- .nv.callgraph             --------------------------
	.section	.nv.callgraph,"",@"SHT_CUDA_CALLGRAPH"
	.align	4
	.sectionentsize	8
	.align		4
        /*0000*/ 	.word	0x00000000
	.align		4
        /*0004*/ 	.word	0xffffffff
	.align		4
        /*0008*/ 	.word	index@(_ZN7cutlass13device_kernelINS_4conv6kernel13ConvUniversalINS1_16ConvProblemShapeILNS1_8OperatorE0ELi2EEENS1_10collective14CollectiveConvINS1_47MainloopSm100TmaUmmaWarpSpecializedImplicitGemmILS5_0ELi16ELi2ELi1ELi2EN4cute5tupleIJNSA_1CILi1EEESD_SD_EEEEENSB_IJNSC_ILi128EEENSC_ILi64EEENSB_IJNSC_ILi32EEEEEEEEENS_10bfloat16_tESL_NSA_8TiledMMAINSA_8MMA_AtomIJNSA_20SM100_MMA_F16BF16_SSISL_SL_fLi128ELi64ELNSA_4UMMA5MajorE0ELSQ_0ELNSP_7ScaleInE0ELSR_0EEEEEENSA_6LayoutISE_NSB_IJNSC_ILi0EEESV_SV_EEEEENSB_IJNSA_10UnderscoreESY_SY_EEEEENS7_6detail27Sm100ImplicitGemmTileTraitsINSA_20SM90_TMA_LOAD_IM2COLENSA_14ComposedLayoutINSA_7SwizzleILi2ELi4ELi3EEENSA_18smem_ptr_flag_bitsILi16EEENSU_INSB_IJNSC_ILi8EEESI_EEENSB_IJSI_SD_EEEEEEEvEENS12_INSA_13SM90_TMA_LOADES1D_vEEEENS_8epilogue10collective18CollectiveEpilogueINS1I_23Sm100TmaWarpSpecializedILi3ELi2ELi32ELb1ELb0EEEJSK_NSB_IJNSU_ISG_SD_EENSU_ISI_SD_EEEEESL_NSB_IJNSB_IJlllEEESD_SV_EEESL_S1R_NS1I_6fusion15FusionCallbacksIS1M_NS1S_17LinearCombinationISL_fSL_fLNS_15FloatRoundStyleE2EEESK_S1P_JEEENSA_5SM1004TMEM4LOAD26SM100_TMEM_LOAD_32dp32b32xES13_S1D_NSA_39AutoVectorizingCopyWithAssumedAlignmentILi128EEENSA_21SM90_TMA_STORE_IM2COLES1D_S23_S23_EEEvvEEEEvNT_6ParamsE)
	.align		4
        /*000c*/ 	.word	index@(__assertfail)
	.align		4
        /*0010*/ 	.word	0x00000000
	.align		4
        /*0014*/ 	.word	0xfffffffe
	.align		4
        /*0018*/ 	.word	0x00000000
	.align		4
        /*001c*/ 	.word	0xfffffffd
	.align		4
        /*0020*/ 	.word	0x00000000
	.align		4
        /*0024*/ 	.word	0xfffffffc


//--------------------- .nv.constant4             --------------------------
	.section	.nv.constant4,"a",@progbits
	.align	8
	.align		8
.nv.constant4:
        /*0000*/ 	.dword	__assertfail
	.align		8
        /*0008*/ 	.dword	__unnamed_1
	.align		8
        /*0010*/ 	.dword	__unnamed_2
	.align		8
        /*0018*/ 	.dword	_ZN39_INTERNAL_91238e35_4_k_cu_145d9889_26314cuda3std3__45__cpo5beginE
	.align		8
        /*0020*/ 	.dword	_ZN39_INTERNAL_91238e35_4_k_cu_145d9889_26314cuda3std3__45__cpo3endE
	.align		8
        /*0028*/ 	.dword	_ZN39_INTERNAL_91238e35_4_k_cu_145d9889_26314cuda3std3__45__cpo6cbeginE
	.align		8
        /*0030*/ 	.dword	_ZN39_INTERNAL_91238e35_4_k_cu_145d9889_26314cuda3std3__45__cpo4cendE
	.align		8
        /*0038*/ 	.dword	_ZN39_INTERNAL_91238e35_4_k_cu_145d9889_26314cuda3std3__441_GLOBAL__N__91238e35_4_k_cu_145d9889_26316ignoreE
	.align		8
        /*0040*/ 	.dword	_ZN39_INTERNAL_91238e35_4_k_cu_145d9889_26314cuda3std3__419piecewise_constructE
	.align		8
        /*0048*/ 	.dword	_ZN39_INTERNAL_91238e35_4_k_cu_145d9889_26314cuda3std3__48in_placeE
	.align		8
        /*0050*/ 	.dword	_ZN39_INTERNAL_91238e35_4_k_cu_145d9889_26314cuda3std6ranges3__45__cpo4swapE
	.align		8
        /*0058*/ 	.dword	_ZN39_INTERNAL_91238e35_4_k_cu_145d9889_26314cuda3std6ranges3__45__cpo9iter_moveE
	.align		8
        /*0060*/ 	.dword	_ZN39_INTERNAL_91238e35_4_k_cu_145d9889_26314cute7productE
	.align		8
        /*0068*/ 	.dword	_ZN39_INTERNAL_91238e35_4_k_cu_145d9889_26314cute1_E
	.align		8
        /*0070*/ 	.dword	$str$27
	.align		8
        /*0078*/ 	.dword	$str$28
	.align		8
        /*0080*/ 	.dword	$str$29
	.align		8
        /*0088*/ 	.dword	$str$30


//--------------------- .text._ZN7cutlass13device_kernelINS_4conv6kernel13ConvUniversalINS1_16ConvProblemShapeILNS1_8OperatorE0ELi2EEENS1_10collective14CollectiveConvINS1_47MainloopSm100TmaUmmaWarpSpecializedImplicitGemmILS5_0ELi16ELi2ELi1ELi2EN4cute5tupleIJNSA_1CILi1EEESD_SD_EEEEENSB_IJNSC_ILi128EEENSC_ILi64EEENSB_IJNSC_ILi32EEEEEEEEENS_10bfloat16_tESL_NSA_8TiledMMAINSA_8MMA_AtomIJNSA_20SM100_MMA_F16BF16_SSISL_SL_fLi128ELi64ELNSA_4UMMA5MajorE0ELSQ_0ELNSP_7ScaleInE0ELSR_0EEEEEENSA_6LayoutISE_NSB_IJNSC_ILi0EEESV_SV_EEEEENSB_IJNSA_10UnderscoreESY_SY_EEEEENS7_6detail27Sm100ImplicitGemmTileTraitsINSA_20SM90_TMA_LOAD_IM2COLENSA_14ComposedLayoutINSA_7SwizzleILi2ELi4ELi3EEENSA_18smem_ptr_flag_bitsILi16EEENSU_INSB_IJNSC_ILi8EEESI_EEENSB_IJSI_SD_EEEEEEEvEENS12_INSA_13SM90_TMA_LOADES1D_vEEEENS_8epilogue10collective18CollectiveEpilogueINS1I_23Sm100TmaWarpSpecializedILi3ELi2ELi32ELb1ELb0EEEJSK_NSB_IJNSU_ISG_SD_EENSU_ISI_SD_EEEEESL_NSB_IJNSB_IJlllEEESD_SV_EEESL_S1R_NS1I_6fusion15FusionCallbacksIS1M_NS1S_17LinearCombinationISL_fSL_fLNS_15FloatRoundStyleE2EEESK_S1P_JEEENSA_5SM1004TMEM4LOAD26SM100_TMEM_LOAD_32dp32b32xES13_S1D_NSA_39AutoVectorizingCopyWithAssumedAlignmentILi128EEENSA_21SM90_TMA_STORE_IM2COLES1D_S23_S23_EEEvvEEEEvNT_6ParamsE --------------------------
	.section	.text._ZN7cutlass13device_kernelINS_4conv6kernel13ConvUniversalINS1_16ConvProblemShapeILNS1_8OperatorE0ELi2EEENS1_10collective14CollectiveConvINS1_47MainloopSm100TmaUmmaWarpSpecializedImplicitGemmILS5_0ELi16ELi2ELi1ELi2EN4cute5tupleIJNSA_1CILi1EEESD_SD_EEEEENSB_IJNSC_ILi128EEENSC_ILi64EEENSB_IJNSC_ILi32EEEEEEEEENS_10bfloat16_tESL_NSA_8TiledMMAINSA_8MMA_AtomIJNSA_20SM100_MMA_F16BF16_SSISL_SL_fLi128ELi64ELNSA_4UMMA5MajorE0ELSQ_0ELNSP_7ScaleInE0ELSR_0EEEEEENSA_6LayoutISE_NSB_IJNSC_ILi0EEESV_SV_EEEEENSB_IJNSA_10UnderscoreESY_SY_EEEEENS7_6detail27Sm100ImplicitGemmTileTraitsINSA_20SM90_TMA_LOAD_IM2COLENSA_14ComposedLayoutINSA_7SwizzleILi2ELi4ELi3EEENSA_18smem_ptr_flag_bitsILi16EEENSU_INSB_IJNSC_ILi8EEESI_EEENSB_IJSI_SD_EEEEEEEvEENS12_INSA_13SM90_TMA_LOADES1D_vEEEENS_8epilogue10collective18CollectiveEpilogueINS1I_23Sm100TmaWarpSpecializedILi3ELi2ELi32ELb1ELb0EEEJSK_NSB_IJNSU_ISG_SD_EENSU_ISI_SD_EEEEESL_NSB_IJNSB_IJlllEEESD_SV_EEESL_S1R_NS1I_6fusion15FusionCallbacksIS1M_NS1S_17LinearCombinationISL_fSL_fLNS_15FloatRoundStyleE2EEESK_S1P_JEEENSA_5SM1004TMEM4LOAD26SM100_TMEM_LOAD_32dp32b32xES13_S1D_NSA_39AutoVectorizingCopyWithAssumedAlignmentILi128EEENSA_21SM90_TMA_STORE_IM2COLES1D_S23_S23_EEEvvEEEEvNT_6ParamsE,"ax",@progbits
	.align	128
.text._ZN7cutlass13device_kernelINS_4conv6kernel13ConvUniversalINS1_16ConvProblemShapeILNS1_8OperatorE0ELi2EEENS1_10collective14CollectiveConvINS1_47MainloopSm100TmaUmmaWarpSpecializedImplicitGemmILS5_0ELi16ELi2ELi1ELi2EN4cute5tupleIJNSA_1CILi1EEESD_SD_EEEEENSB_IJNSC_ILi128EEENSC_ILi64EEENSB_IJNSC_ILi32EEEEEEEEENS_10bfloat16_tESL_NSA_8TiledMMAINSA_8MMA_AtomIJNSA_20SM100_MMA_F16BF16_SSISL_SL_fLi128ELi64ELNSA_4UMMA5MajorE0ELSQ_0ELNSP_7ScaleInE0ELSR_0EEEEEENSA_6LayoutISE_NSB_IJNSC_ILi0EEESV_SV_EEEEENSB_IJNSA_10UnderscoreESY_SY_EEEEENS7_6detail27Sm100ImplicitGemmTileTraitsINSA_20SM90_TMA_LOAD_IM2COLENSA_14ComposedLayoutINSA_7SwizzleILi2ELi4ELi3EEENSA_18smem_ptr_flag_bitsILi16EEENSU_INSB_IJNSC_ILi8EEESI_EEENSB_IJSI_SD_EEEEEEEvEENS12_INSA_13SM90_TMA_LOADES1D_vEEEENS_8epilogue10collective18CollectiveEpilogueINS1I_23Sm100TmaWarpSpecializedILi3ELi2ELi32ELb1ELb0EEEJSK_NSB_IJNSU_ISG_SD_EENSU_ISI_SD_EEEEESL_NSB_IJNSB_IJlllEEESD_SV_EEESL_S1R_NS1I_6fusion15FusionCallbacksIS1M_NS1S_17LinearCombinationISL_fSL_fLNS_15FloatRoundStyleE2EEESK_S1P_JEEENSA_5SM1004TMEM4LOAD26SM100_TMEM_LOAD_32dp32b32xES13_S1D_NSA_39AutoVectorizingCopyWithAssumedAlignmentILi128EEENSA_21SM90_TMA_STORE_IM2COLES1D_S23_S23_EEEvvEEEEvNT_6ParamsE:
        .type           _ZN7cutlass13device_kernelINS_4conv6kernel13ConvUniversalINS1_16ConvProblemShapeILNS1_8OperatorE0ELi2EEENS1_10collective14CollectiveConvINS1_47MainloopSm100TmaUmmaWarpSpecializedImplicitGemmILS5_0ELi16ELi2ELi1ELi2EN4cute5tupleIJNSA_1CILi1EEESD_SD_EEEEENSB_IJNSC_ILi128EEENSC_ILi64EEENSB_IJNSC_ILi32EEEEEEEEENS_10bfloat16_tESL_NSA_8TiledMMAINSA_8MMA_AtomIJNSA_20SM100_MMA_F16BF16_SSISL_SL_fLi128ELi64ELNSA_4UMMA5MajorE0ELSQ_0ELNSP_7ScaleInE0ELSR_0EEEEEENSA_6LayoutISE_NSB_IJNSC_ILi0EEESV_SV_EEEEENSB_IJNSA_10UnderscoreESY_SY_EEEEENS7_6detail27Sm100ImplicitGemmTileTraitsINSA_20SM90_TMA_LOAD_IM2COLENSA_14ComposedLayoutINSA_7SwizzleILi2ELi4ELi3EEENSA_18smem_ptr_flag_bitsILi16EEENSU_INSB_IJNSC_ILi8EEESI_EEENSB_IJSI_SD_EEEEEEEvEENS12_INSA_13SM90_TMA_LOADES1D_vEEEENS_8epilogue10collective18CollectiveEpilogueINS1I_23Sm100TmaWarpSpecializedILi3ELi2ELi32ELb1ELb0EEEJSK_NSB_IJNSU_ISG_SD_EENSU_ISI_SD_EEEEESL_NSB_IJNSB_IJlllEEESD_SV_EEESL_S1R_NS1I_6fusion15FusionCallbacksIS1M_NS1S_17LinearCombinationISL_fSL_fLNS_15FloatRoundStyleE2EEESK_S1P_JEEENSA_5SM1004TMEM4LOAD26SM100_TMEM_LOAD_32dp32b32xES13_S1D_NSA_39AutoVectorizingCopyWithAssumedAlignmentILi128EEENSA_21SM90_TMA_STORE_IM2COLES1D_S23_S23_EEEvvEEEEvNT_6ParamsE,@function
        .size           _ZN7cutlass13device_kernelINS_4conv6kernel13ConvUniversalINS1_16ConvProblemShapeILNS1_8OperatorE0ELi2EEENS1_10collective14CollectiveConvINS1_47MainloopSm100TmaUmmaWarpSpecializedImplicitGemmILS5_0ELi16ELi2ELi1ELi2EN4cute5tupleIJNSA_1CILi1EEESD_SD_EEEEENSB_IJNSC_ILi128EEENSC_ILi64EEENSB_IJNSC_ILi32EEEEEEEEENS_10bfloat16_tESL_NSA_8TiledMMAINSA_8MMA_AtomIJNSA_20SM100_MMA_F16BF16_SSISL_SL_fLi128ELi64ELNSA_4UMMA5MajorE0ELSQ_0ELNSP_7ScaleInE0ELSR_0EEEEEENSA_6LayoutISE_NSB_IJNSC_ILi0EEESV_SV_EEEEENSB_IJNSA_10UnderscoreESY_SY_EEEEENS7_6detail27Sm100ImplicitGemmTileTraitsINSA_20SM90_TMA_LOAD_IM2COLENSA_14ComposedLayoutINSA_7SwizzleILi2ELi4ELi3EEENSA_18smem_ptr_flag_bitsILi16EEENSU_INSB_IJNSC_ILi8EEESI_EEENSB_IJSI_SD_EEEEEEEvEENS12_INSA_13SM90_TMA_LOADES1D_vEEEENS_8epilogue10collective18CollectiveEpilogueINS1I_23Sm100TmaWarpSpecializedILi3ELi2ELi32ELb1ELb0EEEJSK_NSB_IJNSU_ISG_SD_EENSU_ISI_SD_EEEEESL_NSB_IJNSB_IJlllEEESD_SV_EEESL_S1R_NS1I_6fusion15FusionCallbacksIS1M_NS1S_17LinearCombinationISL_fSL_fLNS_15FloatRoundStyleE2EEESK_S1P_JEEENSA_5SM1004TMEM4LOAD26SM100_TMEM_LOAD_32dp32b32xES13_S1D_NSA_39AutoVectorizingCopyWithAssumedAlignmentILi128EEENSA_21SM90_TMA_STORE_IM2COLES1D_S23_S23_EEEvvEEEEvNT_6ParamsE,(.L_x_180 - _ZN7cutlass13device_kernelINS_4conv6kernel13ConvUniversalINS1_16ConvProblemShapeILNS1_8OperatorE0ELi2EEENS1_10collective14CollectiveConvINS1_47MainloopSm100TmaUmmaWarpSpecializedImplicitGemmILS5_0ELi16ELi2ELi1ELi2EN4cute5tupleIJNSA_1CILi1EEESD_SD_EEEEENSB_IJNSC_ILi128EEENSC_ILi64EEENSB_IJNSC_ILi32EEEEEEEEENS_10bfloat16_tESL_NSA_8TiledMMAINSA_8MMA_AtomIJNSA_20SM100_MMA_F16BF16_SSISL_SL_fLi128ELi64ELNSA_4UMMA5MajorE0ELSQ_0ELNSP_7ScaleInE0ELSR_0EEEEEENSA_6LayoutISE_NSB_IJNSC_ILi0EEESV_SV_EEEEENSB_IJNSA_10UnderscoreESY_SY_EEEEENS7_6detail27Sm100ImplicitGemmTileTraitsINSA_20SM90_TMA_LOAD_IM2COLENSA_14ComposedLayoutINSA_7SwizzleILi2ELi4ELi3EEENSA_18smem_ptr_flag_bitsILi16EEENSU_INSB_IJNSC_ILi8EEESI_EEENSB_IJSI_SD_EEEEEEEvEENS12_INSA_13SM90_TMA_LOADES1D_vEEEENS_8epilogue10collective18CollectiveEpilogueINS1I_23Sm100TmaWarpSpecializedILi3ELi2ELi32ELb1ELb0EEEJSK_NSB_IJNSU_ISG_SD_EENSU_ISI_SD_EEEEESL_NSB_IJNSB_IJlllEEESD_SV_EEESL_S1R_NS1I_6fusion15FusionCallbacksIS1M_NS1S_17LinearCombinationISL_fSL_fLNS_15FloatRoundStyleE2EEESK_S1P_JEEENSA_5SM1004TMEM4LOAD26SM100_TMEM_LOAD_32dp32b32xES13_S1D_NSA_39AutoVectorizingCopyWithAssumedAlignmentILi128EEENSA_21SM90_TMA_STORE_IM2COLES1D_S23_S23_EEEvvEEEEvNT_6ParamsE)
        .other          _ZN7cutlass13device_kernelINS_4conv6kernel13ConvUniversalINS1_16ConvProblemShapeILNS1_8OperatorE0ELi2EEENS1_10collective14CollectiveConvINS1_47MainloopSm100TmaUmmaWarpSpecializedImplicitGemmILS5_0ELi16ELi2ELi1ELi2EN4cute5tupleIJNSA_1CILi1EEESD_SD_EEEEENSB_IJNSC_ILi128EEENSC_ILi64EEENSB_IJNSC_ILi32EEEEEEEEENS_10bfloat16_tESL_NSA_8TiledMMAINSA_8MMA_AtomIJNSA_20SM100_MMA_F16BF16_SSISL_SL_fLi128ELi64ELNSA_4UMMA5MajorE0ELSQ_0ELNSP_7ScaleInE0ELSR_0EEEEEENSA_6LayoutISE_NSB_IJNSC_ILi0EEESV_SV_EEEEENSB_IJNSA_10UnderscoreESY_SY_EEEEENS7_6detail27Sm100ImplicitGemmTileTraitsINSA_20SM90_TMA_LOAD_IM2COLENSA_14ComposedLayoutINSA_7SwizzleILi2ELi4ELi3EEENSA_18smem_ptr_flag_bitsILi16EEENSU_INSB_IJNSC_ILi8EEESI_EEENSB_IJSI_SD_EEEEEEEvEENS12_INSA_13SM90_TMA_LOADES1D_vEEEENS_8epilogue10collective18CollectiveEpilogueINS1I_23Sm100TmaWarpSpecializedILi3ELi2ELi32ELb1ELb0EEEJSK_NSB_IJNSU_ISG_SD_EENSU_ISI_SD_EEEEESL_NSB_IJNSB_IJlllEEESD_SV_EEESL_S1R_NS1I_6fusion15FusionCallbacksIS1M_NS1S_17LinearCombinationISL_fSL_fLNS_15FloatRoundStyleE2EEESK_S1P_JEEENSA_5SM1004TMEM4LOAD26SM100_TMEM_LOAD_32dp32b32xES13_S1D_NSA_39AutoVectorizingCopyWithAssumedAlignmentILi128EEENSA_21SM90_TMA_STORE_IM2COLES1D_S23_S23_EEEvvEEEEvNT_6ParamsE,@"STO_CUDA_ENTRY STV_DEFAULT"
_ZN7cutlass13device_kernelINS_4conv6kernel13ConvUniversalINS1_16ConvProblemShapeILNS1_8OperatorE0ELi2EEENS1_10collective14CollectiveConvINS1_47MainloopSm100TmaUmmaWarpSpecializedImplicitGemmILS5_0ELi16ELi2ELi1ELi2EN4cute5tupleIJNSA_1CILi1EEESD_SD_EEEEENSB_IJNSC_ILi128EEENSC_ILi64EEENSB_IJNSC_ILi32EEEEEEEEENS_10bfloat16_tESL_NSA_8TiledMMAINSA_8MMA_AtomIJNSA_20SM100_MMA_F16BF16_SSISL_SL_fLi128ELi64ELNSA_4UMMA5MajorE0ELSQ_0ELNSP_7ScaleInE0ELSR_0EEEEEENSA_6LayoutISE_NSB_IJNSC_ILi0EEESV_SV_EEEEENSB_IJNSA_10UnderscoreESY_SY_EEEEENS7_6detail27Sm100ImplicitGemmTileTraitsINSA_20SM90_TMA_LOAD_IM2COLENSA_14ComposedLayoutINSA_7SwizzleILi2ELi4ELi3EEENSA_18smem_ptr_flag_bitsILi16EEENSU_INSB_IJNSC_ILi8EEESI_EEENSB_IJSI_SD_EEEEEEEvEENS12_INSA_13SM90_TMA_LOADES1D_vEEEENS_8epilogue10collective18CollectiveEpilogueINS1I_23Sm100TmaWarpSpecializedILi3ELi2ELi32ELb1ELb0EEEJSK_NSB_IJNSU_ISG_SD_EENSU_ISI_SD_EEEEESL_NSB_IJNSB_IJlllEEESD_SV_EEESL_S1R_NS1I_6fusion15FusionCallbacksIS1M_NS1S_17LinearCombinationISL_fSL_fLNS_15FloatRoundStyleE2EEESK_S1P_JEEENSA_5SM1004TMEM4LOAD26SM100_TMEM_LOAD_32dp32b32xES13_S1D_NSA_39AutoVectorizingCopyWithAssumedAlignmentILi128EEENSA_21SM90_TMA_STORE_IM2COLES1D_S23_S23_EEEvvEEEEvNT_6ParamsE:
[----:B------:R-:W1:Y:S01]  /*0000*/  LDC R1, c[0x0][0x37c] ;  /* 0x0000df00ff017b82 */ /* 0x000e620000000800 */
[----:B------:R-:W2:Y:S07]  /*0010*/  S2R R102, SR_TID.X ;  /* 0x0000000000667919 */ /* 0x000eae0000002100 */
[----:B------:R-:W3:Y:S01]  /*0020*/  LDC.64 R2, c[0x0][0x890] ;  /* 0x00022400ff027b82 */ /* 0x000ee20000000a00 */
[----:B------:R-:W4:Y:S01]  /*0030*/  LDCU.64 UR50, c[0x0][0x358] ;  /* 0x00006b00ff3277ac */ /* 0x000f220008000a00 */
[----:B-1----:R-:W-:Y:S01]  /*0040*/  VIADD R1, R1, 0xfffffff8 ;  /* 0xfffffff801017836 */ /* 0x002fe20000000000 */
[----:B------:R-:W-:-:S02]  /*0050*/  PRMT R92, RZ, 0x7610, R92 ;  /* 0x00007610ff5c7816 */ /* 0x000fc4000000005c */
[----:B------:R-:W-:Y:S02]  /*0060*/  ELECT P2, URZ, PT ;  /* 0x0000000000ff782f */ /* 0x000fe40003840000 */
[----:B---3--:R-:W-:-:S04]  /*0070*/  ISETP.NE.U32.AND P0, PT, R2, RZ, PT ;  /* 0x000000ff0200720c */ /* 0x008fc80003f05070 */
[----:B------:R-:W-:Y:S02]  /*0080*/  ISETP.NE.AND.EX P0, PT, R3, RZ, PT, P0 ;  /* 0x000000ff0300720c */ /* 0x000fe40003f05300 */
[----:B--2---:R-:W-:-:S05]  /*0090*/  SHF.R.U32.HI R100, RZ, 0x5, R102 ;  /* 0x00000005ff647819 */ /* 0x004fca0000011666 */
[----:B------:R-:W1:Y:S02]  /*00a0*/  SHFL.IDX PT, R0, R100, RZ, 0x1f ;  /* 0x00001fff64007589 */ /* 0x000e6400000e0000 */
[----:B-1----:R-:W-:-:S04]  /*00b0*/  R2UR UR6, R0 ;  /* 0x00000000000672ca */ /* 0x002fc800000e0000 */
[----:B----4-:R-:W-:Y:S05]  /*00c0*/  @P0 BRA `(.L_x_0) ;  /* 0x00000000002c0947 */ /* 0x010fea0003800000 */
[----:B------:R-:W1:Y:S02]  /*00d0*/  LDCU.64 UR4, c[0x0][0x888] ;  /* 0x00011100ff0477ac */ /* 0x000e640008000a00 */
[----:B-1----:R-:W-:-:S04]  /*00e0*/  UISETP.NE.U32.AND UP0, UPT, UR4, URZ, UPT ;  /* 0x000000ff0400728c */ /* 0x002fc8000bf05070 */
[----:B------:R-:W-:-:S09]  /*00f0*/  UISETP.NE.AND.EX UP0, UPT, UR5, URZ, UPT, UP0 ;  /* 0x000000ff0500728c */ /* 0x000fd2000bf05300 */
[----:B------:R-:W-:Y:S05]  /*0100*/  BRA.U !UP0, `(.L_x_1) ;  /* 0x0000000108107547 */ /* 0x000fea000b800000 */
[----:B------:R-:W1:Y:S02]  /*0110*/  LDC.64 R4, c[0x0][0x888] ;  /* 0x00022200ff047b82 */ /* 0x000e640000000a00 */
[----:B-1----:R1:W5:Y:S01]  /*0120*/  LDG.E R49, desc[UR50][R4.64] ;  /* 0x0000003204317981 */ /* 0x002362000c1e1900 */
[----:B------:R-:W-:Y:S01]  /*0130*/  HFMA2 R92, -RZ, RZ, 0, 5.9604644775390625e-08 ;  /* 0x00000001ff5c7431 */ /* 0x000fe200000001ff */
[----:B------:R-:W-:Y:S05]  /*0140*/  BRA `(.L_x_0) ;  /* 0x00000000000c7947 */ /* 0x000fea0003800000 */
.L_x_1:
[----:B------:R-:W1:Y:S01]  /*0150*/  LDCU UR4, c[0x0][0x880] ;  /* 0x00011000ff0477ac */ /* 0x000e620008000800 */
[----:B------:R-:W-:Y:S01]  /*0160*/  HFMA2 R92, -RZ, RZ, 0, 5.9604644775390625e-08 ;  /* 0x00000001ff5c7431 */ /* 0x000fe200000001ff */
[----:B-1----:R-:W-:-:S07]  /*0170*/  MOV R49, UR4 ;  /* 0x0000000400317c02 */ /* 0x002fce0008000f00 */
.L_x_0:
[----:B------:R-:W2:Y:S02]  /*0180*/  LDCU.64 UR4, c[0x0][0x8b0] ;  /* 0x00011600ff0477ac */ /* 0x000ea40008000a00 */
[----:B--2---:R-:W-:-:S04]  /*0190*/  UISETP.NE.U32.AND UP0, UPT, UR4, URZ, UPT ;  /* 0x000000ff0400728c */ /* 0x004fc8000bf05070 */
[----:B------:R-:W-:-:S09]  /*01a0*/  UISETP.NE.AND.EX UP0, UPT, UR5, URZ, UPT, UP0 ;  /* 0x000000ff0500728c */ /* 0x000fd2000bf05300 */
[----:B------:R-:W-:Y:S05]  /*01b0*/  BRA.U UP0, `(.L_x_2) ;  /* 0x0000000100247547 */ /* 0x000fea000b800000 */
[----:B------:R-:W2:Y:S02]  /*01c0*/  LDCU.64 UR4, c[0x0][0x8a8] ;  /* 0x00011500ff0477ac */ /* 0x000ea40008000a00 */
[----:B--2---:R-:W-:-:S04]  /*01d0*/  UISETP.NE.U32.AND UP0, UPT, UR4, URZ, UPT ;  /* 0x000000ff0400728c */ /* 0x004fc8000bf05070 */
[----:B------:R-:W-:-:S09]  /*01e0*/  UISETP.NE.AND.EX UP0, UPT, UR5, URZ, UPT, UP0 ;  /* 0x000000ff0500728c */ /* 0x000fd2000bf05300 */
[----:B------:R-:W-:Y:S05]  /*01f0*/  BRA.U !UP0, `(.L_x_3) ;  /* 0x00000001080c7547 */ /* 0x000fea000b800000 */
[----:B-1----:R-:W1:Y:S02]  /*0200*/  LDC.64 R4, c[0x0][0x8a8] ;  /* 0x00022a00ff047b82 */ /* 0x002e640000000a00 */
[----:B-1----:R2:W5:Y:S01]  /*0210*/  LDG.E R47, desc[UR50][R4.64] ;  /* 0x00000032042f7981 */ /* 0x002562000c1e1900 */
[----:B------:R-:W-:Y:S05]  /*0220*/  BRA `(.L_x_2) ;  /* 0x0000000000087947 */ /* 0x000fea0003800000 */
.L_x_3:
[----:B------:R-:W2:Y:S02]  /*0230*/  LDCU UR4, c[0x0][0x8a0] ;  /* 0x00011400ff0477ac */ /* 0x000ea40008000800 */
[----:B--2---:R-:W-:Y:S02]  /*0240*/  MOV R47, UR4 ;  /* 0x00000004002f7c02 */ /* 0x004fe40008000f00 */
.L_x_2:
[----:B-12---:R-:W1:Y:S01]  /*0250*/  LDC.64 R4, c[0x0][0x888] ;  /* 0x00022200ff047b82 */ /* 0x006e620000000a00 */
[----:B------:R-:W-:Y:S01]  /*0260*/  IMAD.U32 R0, RZ, RZ, UR6 ;  /* 0x00000006ff007e24 */ /* 0x000fe2000f8e00ff */
[----:B------:R-:W-:Y:S01]  /*0270*/  ISETP.EQ.U32.AND P4, PT, R2, RZ, PT ;  /* 0x000000ff0200720c */ /* 0x000fe20003f82070 */
[----:B------:R-:W-:Y:S03]  /*0280*/  BSSY.RECONVERGENT B0, `(.L_x_4) ;  /* 0x0000012000007945 */ /* 0x000fe60003800200 */
[----:B------:R-:W-:Y:S02]  /*0290*/  ISETP.NE.OR P1, PT, R0, 0x1, !P2 ;  /* 0x000000010000780c */ /* 0x000fe40005725670 */
[----:B-1----:R-:W-:-:S04]  /*02a0*/  ISETP.NE.U32.AND P0, PT, R4, RZ, PT ;  /* 0x000000ff0400720c */ /* 0x002fc80003f05070 */
[----:B------:R-:W-:-:S13]  /*02b0*/  ISETP.NE.AND.EX P0, PT, R5, RZ, PT, P0 ;  /* 0x000000ff0500720c */ /* 0x000fda0003f05300 */
[----:B------:R-:W-:Y:S01]  /*02c0*/  VOTEU.ANY UP4, P0 ;  /* 0x0000000000ff7886 */ /* 0x000fe20000080100 */
[----:B------:R-:W-:Y:S02]  /*02d0*/  PLOP3.LUT P3, PT, PT, PT, UP4, 0x80, 0x8 ;  /* 0x000000000008781c */ /* 0x000fe40003f6f048 */
[----:B------:R-:W-:Y:S02]  /*02e0*/  ISETP.NE.OR P0, PT, R0, 0x3, !P2 ;  /* 0x000000030000780c */ /* 0x000fe40005705670 */
[----:B------:R-:W-:-:S04]  /*02f0*/  ISETP.EQ.OR.EX P5, PT, R3, RZ, !P3, P4 ;  /* 0x000000ff0300720c */ /* 0x000fc80005fa2740 */
[----:B------:R-:W-:Y:S01]  /*0300*/  P2R R101, PR, RZ, 0x20 ;  /* 0x00000020ff657803 */ /* 0x000fe20000000000 */
[----:B------:R-:W-:Y:S05]  /*0310*/  @P1 BRA `(.L_x_5) ;  /* 0x0000000000201947 */ /* 0x000fea0003800000 */
[----:B------:R-:W1:Y:S02]  /*0320*/  LDCU.64 UR4, c[0x0][0x348] ;  /* 0x00006900ff0477ac */ /* 0x000e640008000a00 */
[----:B-1----:R-:W-:Y:S02]  /*0330*/  UIADD3 UR8, UP1, UPT, UR4, 0x80, URZ ;  /* 0x0000008004087890 */ /* 0x002fe4000ff3e0ff */
[----:B------:R-:W-:Y:S02]  /*0340*/  UIADD3 UR4, UP0, UPT, UR4, 0x180, URZ ;  /* 0x0000018004047890 */ /* 0x000fe4000ff1e0ff */
[----:B------:R-:W-:Y:S02]  /*0350*/  UIADD3.X UR9, UPT, UPT, URZ, UR5, URZ, UP1, !UPT ;  /* 0x00000005ff097290 */ /* 0x000fe40008ffe4ff */
[----:B------:R-:W-:-:S07]  /*0360*/  UIADD3.X UR5, UPT, UPT, URZ, UR5, URZ, UP0, !UPT ;  /* 0x00000005ff057290 */ /* 0x000fce00087fe4ff */
[----:B------:R1:W-:Y:S02]  /*0370*/  UTMACCTL.PF [UR8] ;  /* 0x00000000080079b9 */ /* 0x0003e40008040000 */
[----:B------:R1:W-:Y:S02]  /*0380*/  UTMACCTL.PF [UR4] ;  /* 0x00000000040079b9 */ /* 0x0003e40008040000 */
[----:B-1----:R-:W-:Y:S01]  /*0390*/  NOP ;  /* 0x0000000000007918 */ /* 0x002fe20000000000 */
.L_x_5:
[----:B------:R-:W-:Y:S05]  /*03a0*/  BSYNC.RECONVERGENT B0 ;  /* 0x0000000000007941 */ /* 0x000fea0003800200 */
.L_x_4:
[----:B------:R-:W-:Y:S04]  /*03b0*/  BSSY.RECONVERGENT B0, `(.L_x_6) ;  /* 0x000000a000007945 */ /* 0x000fe80003800200 */
        /* <DEDUP_REMOVED lines=9> */
.L_x_7:
[----:B------:R-:W-:Y:S05]  /*0450*/  BSYNC.RECONVERGENT B0 ;  /* 0x0000000000007941 */ /* 0x000fea0003800200 */
.L_x_6:
[----:B------:R-:W-:Y:S01]  /*0460*/  UPLOP3.LUT UP1, UPT, UPT, UPT, UPT, 0x80, 0x8 ;  /* 0x000000000008789c */ /* 0x000fe20003f2f070 */
[----:B------:R-:W-:Y:S10]  /*0470*/  @!P5 BRA `(.L_x_8) ;  /* 0x000000000024d947 */ /* 0x000ff40003800000 */
[----:B------:R-:W-:Y:S01]  /*0480*/  ISETP.NE.U32.AND P1, PT, R2, RZ, PT ;  /* 0x000000ff0200720c */ /* 0x000fe20003f25070 */
[----:B------:R-:W-:Y:S01]  /*0490*/  USEL UR4, URZ, 0xffffffff, UP4 ;  /* 0xffffffffff047887 */ /* 0x000fe2000a000000 */
[----:B-----5:R-:W-:Y:S02]  /*04a0*/  FSETP.NEU.AND P0, PT, R49, RZ, PT ;  /* 0x000000ff3100720b */ /* 0x020fe40003f0d000 */
[----:B------:R-:W-:-:S11]  /*04b0*/  ISETP.NE.AND.EX P1, PT, R3, RZ, PT, P1 ;  /* 0x000000ff0300720c */ /* 0x000fd60003f25310 */
[----:B------:R-:W-:Y:S02]  /*04c0*/  VOTEU.ANY UP0, P0 ;  /* 0x0000000000ff7886 */ /* 0x000fe40000000100 */
[----:B------:R-:W-:-:S05]  /*04d0*/  VOTEU.ANY UP1, P1 ;  /* 0x0000000000ff7886 */ /* 0x000fca0000820100 */
[----:B------:R-:W-:-:S04]  /*04e0*/  @!UP1 USEL UR4, URZ, 0xffffffff, UP0 ;  /* 0xffffffffff049887 */ /* 0x000fc80008000000 */
[----:B------:R-:W-:-:S04]  /*04f0*/  ULOP3.LUT UR4, UR4, 0x1, URZ, 0xc0, !UPT ;  /* 0x0000000104047892 */ /* 0x000fc8000f8ec0ff */
[----:B------:R-:W-:-:S11]  /*0500*/  UISETP.NE.U32.AND UP1, UPT, UR4, 0x1, UPT ;  /* 0x000000010400788c */ /* 0x000fd6000bf25070 */
.L_x_8:
[----:B------:R-:W1:Y:S01]  /*0510*/  SHFL.IDX PT, R2, R100, RZ, 0x1f ;  /* 0x00001fff64027589 */ /* 0x000e6200000e0000 */
[----:B------:R-:W-:-:S04]  /*0520*/  UISETP.NE.AND UP0, UPT, UR6, 0x2, UPT ;  /* 0x000000020600788c */ /* 0x000fc8000bf05270 */
[----:B------:R-:W-:Y:S01]  /*0530*/  USEL UR15, URZ, 0x1, UP0 ;  /* 0x00000001ff0f7887 */ /* 0x000fe20008000000 */
[----:B-1----:R-:W-:-:S13]  /*0540*/  ISETP.NE.AND P0, PT, R2, RZ, PT ;  /* 0x000000ff0200720c */ /* 0x002fda0003f05270 */
[----:B------:R-:W-:Y:S05]  /*0550*/  @P0 BRA `(.L_x_9) ;  /* 0x0000000000b40947 */ /* 0x000fea0003800000 */
[----:B------:R-:W-:Y:S01]  /*0560*/  ELECT P0, URZ, PT ;  /* 0x0000000000ff782f */ /* 0x000fe20003800000 */
[----:B------:R-:W-:-:S12]  /*0570*/  BSSY.RECONVERGENT B0, `(.L_x_9) ;  /* 0x000002b000007945 */ /* 0x000fd80003800200 */
[----:B------:R-:W-:Y:S05]  /*0580*/  @!P0 BRA `(.L_x_10) ;  /* 0x0000000000a48947 */ /* 0x000fea0003800000 */
[----:B------:R-:W1:Y:S01]  /*0590*/  S2UR UR5, SR_CgaCtaId ;  /* 0x00000000000579c3 */ /* 0x000e620000008800 */
[----:B------:R-:W-:Y:S01]  /*05a0*/  UMOV UR7, 0x400 ;  /* 0x0000040000077882 */ /* 0x000fe20000000000 */
[----:B------:R-:W-:Y:S02]  /*05b0*/  UMOV UR4, 0x1 ;  /* 0x0000000100047882 */ /* 0x000fe40000000000 */
[----:B------:R-:W-:-:S04]  /*05c0*/  UIADD3 UR8, UPT, UPT, -UR4, 0x100000, URZ ;  /* 0x0010000004087890 */ /* 0x000fc8000fffe1ff */
[----:B------:R-:W-:Y:S02]  /*05d0*/  USHF.L.U32 UR9, UR8, 0xb, URZ ;  /* 0x0000000b08097899 */ /* 0x000fe400080006ff */
[----:B------:R-:W-:Y:S02]  /*05e0*/  USHF.L.U32 UR8, UR8, 0x1, URZ ;  /* 0x0000000108087899 */ /* 0x000fe400080006ff */
[----:B-1----:R-:W-:Y:S01]  /*05f0*/  ULEA UR5, UR5, UR7, 0x18 ;  /* 0x0000000705057291 */ /* 0x002fe2000f8ec0ff */
[----:B------:R-:W1:Y:S11]  /*0600*/  FENCE.VIEW.ASYNC.S ;  /* 0x00000000000073c6 */ /* 0x000e760000000000 */
[----:B-1----:R1:W2:Y:S01]  /*0610*/  SYNCS.EXCH.64 URZ, [UR5], UR8 ;  /* 0x0000000805ff75b2 */ /* 0x0022a20008000100 */
[----:B------:R1:W3:Y:S01]  /*0620*/  SYNCS.EXCH.64 URZ, [UR5+0x80], UR8 ;  /* 0x0000800805ff75b2 */ /* 0x0002e20008000100 */
[----:B------:R1:W4:Y:S01]  /*0630*/  SYNCS.EXCH.64 URZ, [UR5+0x8], UR8 ;  /* 0x0000080805ff75b2 */ /* 0x0003220008000100 */
[----:B------:R1:W1:Y:S01]  /*0640*/  SYNCS.EXCH.64 URZ, [UR5+0x88], UR8 ;  /* 0x0000880805ff75b2 */ /* 0x0002620008000100 */
        /* <DEDUP_REMOVED lines=28> */
[----:B--234-:R-:W-:Y:S01]  /*0810*/  NOP ;  /* 0x0000000000007918 */ /* 0x01cfe20000000000 */
.L_x_10:
[----:B-1----:R-:W-:Y:S05]  /*0820*/  BSYNC.RECONVERGENT B0 ;  /* 0x0000000000007941 */ /* 0x002fea0003800200 */
.L_x_9:
[----:B------:R-:W1:Y:S01]  /*0830*/  SHFL.IDX PT, R2, R100, RZ, 0x1f ;  /* 0x00001fff64027589 */ /* 0x000e6200000e0000 */
[----:B------:R-:W-:Y:S01]  /*0840*/  NOP ;  /* 0x0000000000007918 */ /* 0x000fe20000000000 */
[----:B-1----:R-:W-:-:S13]  /*0850*/  ISETP.NE.AND P0, PT, R2, 0x1, PT ;  /* 0x000000010200780c */ /* 0x002fda0003f05270 */
[----:B------:R-:W-:Y:S05]  /*0860*/  @P0 BRA `(.L_x_11) ;  /* 0x0000000000500947 */ /* 0x000fea0003800000 */
[----:B------:R-:W1:Y:S01]  /*0870*/  S2UR UR7, SR_CgaCtaId ;  /* 0x00000000000779c3 */ /* 0x000e620000008800 */
[----:B------:R-:W-:Y:S01]  /*0880*/  UMOV UR8, 0x400 ;  /* 0x0000040000087882 */ /* 0x000fe20000000000 */
[----:B------:R-:W-:Y:S01]  /*0890*/  UMOV UR5, 0x20 ;  /* 0x0000002000057882 */ /* 0x000fe20000000000 */
[----:B------:R-:W-:Y:S01]  /*08a0*/  UMOV UR4, 0x80 ;  /* 0x0000008000047882 */ /* 0x000fe20000000000 */
[----:B------:R-:W-:Y:S01]  /*08b0*/  ELECT P0, URZ, PT ;  /* 0x0000000000ff782f */ /* 0x000fe20003800000 */
[----:B-1----:R-:W-:Y:S02]  /*08c0*/  ULEA UR7, UR7, UR8, 0x18 ;  /* 0x0000000807077291 */ /* 0x002fe4000f8ec0ff */
[----:B------:R-:W-:-:S04]  /*08d0*/  UIADD3 UR8, UPT, UPT, -UR5, 0x100000, URZ ;  /* 0x0010000005087890 */ /* 0x000fc8000fffe1ff */
[----:B------:R-:W-:Y:S02]  /*08e0*/  USHF.L.U32 UR9, UR8, 0xb, URZ ;  /* 0x0000000b08097899 */ /* 0x000fe400080006ff */
[----:B------:R-:W-:Y:S02]  /*08f0*/  USHF.L.U32 UR8, UR8, 0x1, URZ ;  /* 0x0000000108087899 */ /* 0x000fe400080006ff */
[----:B------:R-:W-:-:S04]  /*0900*/  UIADD3 UR4, UPT, UPT, -UR4, 0x100000, URZ ;  /* 0x0010000004047890 */ /* 0x000fc8000fffe1ff */
[----:B------:R-:W-:Y:S02]  /*0910*/  USHF.L.U32 UR5, UR4, 0xb, URZ ;  /* 0x0000000b04057899 */ /* 0x000fe400080006ff */
[----:B------:R-:W-:Y:S01]  /*0920*/  USHF.L.U32 UR4, UR4, 0x1, URZ ;  /* 0x0000000104047899 */ /* 0x000fe200080006ff */
[----:B------:R-:W1:Y:S03]  /*0930*/  FENCE.VIEW.ASYNC.S ;  /* 0x00000000000073c6 */ /* 0x000e660000000000 */
[----:B-1----:R1:W2:Y:S08]  /*0940*/  SYNCS.EXCH.64 URZ, [UR7+0x100], UR8 ;  /* 0x0001000807ff75b2 */ /* 0x0022b00008000100 */
[----:B------:R1:W3:Y:S01]  /*0950*/  SYNCS.EXCH.64 URZ, [UR7+0x118], UR4 ;  /* 0x0001180407ff75b2 */ /* 0x0002e20008000100 */
[----:B------:R1:W4:Y:S01]  /*0960*/  SYNCS.EXCH.64 URZ, [UR7+0x108], UR8 ;  /* 0x0001080807ff75b2 */ /* 0x0003220008000100 */
[----:B------:R1:W1:Y:S01]  /*0970*/  SYNCS.EXCH.64 URZ, [UR7+0x120], UR4 ;  /* 0x0001200407ff75b2 */ /* 0x0002620008000100 */
[----:B------:R1:W1:Y:S01]  /*0980*/  SYNCS.EXCH.64 URZ, [UR7+0x110], UR8 ;  /* 0x0001100807ff75b2 */ /* 0x0002620008000100 */
[----:B------:R1:W1:Y:S01]  /*0990*/  SYNCS.EXCH.64 URZ, [UR7+0x128], UR4 ;  /* 0x0001280407ff75b2 */ /* 0x0002620008000100 */
[----:B------:R-:W-:Y:S01]  /*09a0*/  NOP ;  /* 0x0000000000007918 */ /* 0x000fe20000000000 */
.L_x_11:
[----:B------:R-:W2:Y:S01]  /*09b0*/  SHFL.IDX PT, R2, R100, RZ, 0x1f ;  /* 0x00001fff64027589 */ /* 0x000ea200000e0000 */
[----:B------:R-:W-:Y:S01]  /*09c0*/  NOP ;  /* 0x0000000000007918 */ /* 0x000fe20000000000 */
[----:B--2---:R-:W-:-:S13]  /*09d0*/  ISETP.NE.AND P0, PT, R2, 0x3, PT ;  /* 0x000000030200780c */ /* 0x004fda0003f05270 */
[----:B------:R-:W-:Y:S05]  /*09e0*/  @P0 BRA `(.L_x_12) ;  /* 0x0000000000300947 */ /* 0x000fea0003800000 */
[----:B-1----:R-:W1:Y:S01]  /*09f0*/  S2UR UR5, SR_CgaCtaId ;  /* 0x00000000000579c3 */ /* 0x002e620000008800 */
[----:B------:R-:W-:Y:S01]  /*0a00*/  UMOV UR7, 0x400 ;  /* 0x0000040000077882 */ /* 0x000fe20000000000 */
[----:B------:R-:W-:Y:S01]  /*0a10*/  UMOV UR4, 0x20 ;  /* 0x0000002000047882 */ /* 0x000fe20000000000 */
[----:B------:R-:W-:Y:S01]  /*0a20*/  ELECT P0, URZ, PT ;  /* 0x0000000000ff782f */ /* 0x000fe20003800000 */
[----:B------:R-:W-:-:S04]  /*0a30*/  UIADD3 UR8, UPT, UPT, -UR4, 0x100000, URZ ;  /* 0x0010000004087890 */ /* 0x000fc8000fffe1ff */
[----:B------:R-:W-:Y:S02]  /*0a40*/  USHF.L.U32 UR9, UR8, 0xb, URZ ;  /* 0x0000000b08097899 */ /* 0x000fe400080006ff */
[----:B------:R-:W-:Y:S02]  /*0a50*/  USHF.L.U32 UR8, UR8, 0x1, URZ ;  /* 0x0000000108087899 */ /* 0x000fe400080006ff */
[----:B-1----:R-:W-:Y:S01]  /*0a60*/  ULEA UR5, UR5, UR7, 0x18 ;  /* 0x0000000705057291 */ /* 0x002fe2000f8ec0ff */
[----:B------:R-:W1:Y:S11]  /*0a70*/  FENCE.VIEW.ASYNC.S ;  /* 0x00000000000073c6 */ /* 0x000e760000000000 */
[----:B-1----:R2:W1:Y:S01]  /*0a80*/  SYNCS.EXCH.64 URZ, [UR5+0x130], UR8 ;  /* 0x0001300805ff75b2 */ /* 0x0024620008000100 */
[----:B------:R2:W1:Y:S02]  /*0a90*/  SYNCS.EXCH.64 URZ, [UR5+0x138], UR8 ;  /* 0x0001380805ff75b2 */ /* 0x0004640008000100 */
[----:B--2---:R-:W-:Y:S01]  /*0aa0*/  NOP ;  /* 0x0000000000007918 */ /* 0x004fe20000000000 */
.L_x_12:
[----:B------:R-:W2:Y:S01]  /*0ab0*/  SHFL.IDX PT, R2, R100, RZ, 0x1f ;  /* 0x00001fff64027589 */ /* 0x000ea200000e0000 */
[----:B------:R-:W-:Y:S01]  /*0ac0*/  NOP ;  /* 0x0000000000007918 */ /* 0x000fe20000000000 */
[----:B--2---:R-:W-:-:S13]  /*0ad0*/  ISETP.NE.AND P0, PT, R2, 0x4, PT ;  /* 0x000000040200780c */ /* 0x004fda0003f05270 */
[----:B------:R-:W-:Y:S05]  /*0ae0*/  @P0 BRA `(.L_x_13) ;  /* 0x0000000000440947 */ /* 0x000fea0003800000 */
[----:B-1----:R-:W1:Y:S01]  /*0af0*/  S2UR UR5, SR_CgaCtaId ;  /* 0x00000000000579c3 */ /* 0x002e620000008800 */
[----:B------:R-:W-:Y:S01]  /*0b00*/  UMOV UR8, 0x100 ;  /* 0x0000010000087882 */ /* 0x000fe20000000000 */
[----:B------:R-:W-:Y:S01]  /*0b10*/  UMOV UR7, 0x400 ;  /* 0x0000040000077882 */ /* 0x000fe20000000000 */
[----:B------:R-:W-:Y:S01]  /*0b20*/  USEL UR8, UR8, 0xe0, UP1 ;  /* 0x000000e008087887 */ /* 0x000fe20008800000 */
[----:B------:R-:W-:Y:S01]  /*0b30*/  UMOV UR4, 0x1 ;  /* 0x0000000100047882 */ /* 0x000fe20000000000 */
[----:B------:R-:W-:Y:S01]  /*0b40*/  ELECT P0, URZ, PT ;  /* 0x0000000000ff782f */ /* 0x000fe20003800000 */
[----:B------:R-:W-:-:S04]  /*0b50*/  UIADD3 UR10, UPT, UPT, -UR4, 0x100000, URZ ;  /* 0x00100000040a7890 */ /* 0x000fc8000fffe1ff */
[----:B------:R-:W-:Y:S02]  /*0b60*/  USHF.L.U32 UR11, UR10, 0xb, URZ ;  /* 0x0000000b0a0b7899 */ /* 0x000fe400080006ff */
[----:B------:R-:W-:Y:S02]  /*0b70*/  USHF.L.U32 UR10, UR10, 0x1, URZ ;  /* 0x000000010a0a7899 */ /* 0x000fe400080006ff */
        /* <DEDUP_REMOVED lines=8> */
.L_x_13:
[----:B------:R-:W2:Y:S01]  /*0c00*/  SHFL.IDX PT, R2, R100, RZ, 0x1f ;  /* 0x00001fff64027589 */ /* 0x000ea200000e0000 */
[----:B------:R-:W-:Y:S01]  /*0c10*/  NOP ;  /* 0x0000000000007918 */ /* 0x000fe20000000000 */
[----:B--2---:R-:W-:-:S13]  /*0c20*/  ISETP.NE.AND P0, PT, R2, 0x5, PT ;  /* 0x000000050200780c */ /* 0x004fda0003f05270 */
[----:B------:R-:W-:Y:S05]  /*0c30*/  @P0 BRA `(.L_x_14) ;  /* 0x0000000000480947 */ /* 0x000fea0003800000 */
[----:B-1----:R-:W1:Y:S01]  /*0c40*/  S2UR UR7, SR_CgaCtaId ;  /* 0x00000000000779c3 */ /* 0x002e620000008800 */
        /* <DEDUP_REMOVED lines=12> */
[----:B-1----:R2:W1:Y:S08]  /*0d10*/  SYNCS.EXCH.64 URZ, [UR7+0x150], UR8 ;  /* 0x0001500807ff75b2 */ /* 0x0024700008000100 */
[----:B------:R2:W1:Y:S01]  /*0d20*/  SYNCS.EXCH.64 URZ, [UR7+0x160], UR4 ;  /* 0x0001600407ff75b2 */ /* 0x0004620008000100 */
[----:B------:R2:W1:Y:S01]  /*0d30*/  SYNCS.EXCH.64 URZ, [UR7+0x158], UR8 ;  /* 0x0001580807ff75b2 */ /* 0x0004620008000100 */
[----:B------:R2:W1:Y:S02]  /*0d40*/  SYNCS.EXCH.64 URZ, [UR7+0x168], UR4 ;  /* 0x0001680407ff75b2 */ /* 0x0004640008000100 */
[----:B--2---:R-:W-:Y:S01]  /*0d50*/  NOP ;  /* 0x0000000000007918 */ /* 0x004fe20000000000 */
.L_x_14:
[----:B-1----:R-:W1:Y:S01]  /*0d60*/  S2UR UR8, SR_CTAID.X ;  /* 0x00000000000879c3 */ /* 0x002e620000002500 */
[----:B------:R-:W-:-:S05]  /*0d70*/  CS2R.32 R91, SR_CgaSize ;  /* 0x00000000005b7805 */ /* 0x000fca0000008a00 */
[----:B------:R-:W-:-:S05]  /*0d80*/  IMAD R91, R91, -0xa0, RZ ;  /* 0xffffff605b5b7824 */ /* 0x000fca00078e02ff */
[----:B------:R-:W-:-:S14]  /*0d90*/  R2UR UR7, R91 ;  /* 0x000000005b0772ca */ /* 0x000fdc00000e0000 */
[----:B------:R-:W2:Y:S01]  /*0da0*/  LDCU UR7, c[0x0][UR7+0x2b0] ;  /* 0x00005600070777ac */ /* 0x000ea20008000800 */
[----:B------:R-:W1:Y:S01]  /*0db0*/  S2R R17, SR_CTAID.Z ;  /* 0x0000000000117919 */ /* 0x000e620000002700 */
[----:B------:R-:W-:Y:S01]  /*0dc0*/  NOP ;  /* 0x0000000000007918 */ /* 0x000fe20000000000 */
[----:B------:R-:W-:-:S05]  /*0dd0*/  CS2R.32 R91, SR_CgaSize ;  /* 0x00000000005b7805 */ /* 0x000fca0000008a00 */
[----:B------:R-:W-:-:S05]  /*0de0*/  IMAD R91, R91, -0xa0, RZ ;  /* 0xffffff605b5b7824 */ /* 0x000fca00078e02ff */
[----:B------:R-:W-:-:S14]  /*0df0*/  R2UR UR4, R91 ;  /* 0x000000005b0472ca */ /* 0x000fdc00000e0000 */
[----:B------:R-:W3:Y:S01]  /*0e00*/  LDCU UR4, c[0x0][UR4+0x2b4] ;  /* 0x00005680040477ac */ /* 0x000ee20008000800 */
[----:B------:R-:W4:Y:S08]  /*0e10*/  S2UR UR5, SR_CTAID.Y ;  /* 0x00000000000579c3 */ /* 0x000f300000002600 */
[----:B------:R-:W3:Y:S01]  /*0e20*/  LDC R10, c[0x0][0xb24] ;  /* 0x0002c900ff0a7b82 */ /* 0x000ee20000000800 */
[----:B-1----:R-:W-:-:S02]  /*0e30*/  I2FP.F32.U32 R91, UR8 ;  /* 0x00000008005b7c45 */ /* 0x002fc40008201000 */
[----:B------:R-:W-:-:S05]  /*0e40*/  CS2R.32 R3, SR_CgaSize ;  /* 0x0000000000037805 */ /* 0x000fca0000008a00 */
[----:B------:R-:W-:-:S06]  /*0e50*/  IMAD R3, R3, -0xa0, RZ ;  /* 0xffffff6003037824 */ /* 0x000fcc00078e02ff */
[----:B------:R-:W1:Y:S01]  /*0e60*/  LDC R3, c[0x0][R3+0x2a0] ;  /* 0x0000a80003037b82 */ /* 0x000e620000000800 */
[----:B------:R-:W-:Y:S01]  /*0e70*/  MOV R18, UR8 ;  /* 0x0000000800127c02 */ /* 0x000fe20008000f00 */
[----:B--2---:R-:W-:Y:S01]  /*0e80*/  FMUL R91, R91, UR7 ;  /* 0x000000075b5b7c20 */ /* 0x004fe20008400000 */
[----:B----4-:R-:W-:Y:S02]  /*0e90*/  I2FP.F32.U32 R90, UR5 ;  /* 0x00000005005a7c45 */ /* 0x010fe40008201000 */
[----:B------:R-:W-:-:S05]  /*0ea0*/  CS2R.32 R2, SR_CgaSize ;  /* 0x0000000000027805 */ /* 0x000fca0000008a00 */
[----:B------:R-:W-:-:S06]  /*0eb0*/  IMAD R2, R2, -0xa0, RZ ;  /* 0xffffff6002027824 */ /* 0x000fcc00078e02ff */
[----:B------:R-:W2:Y:S01]  /*0ec0*/  LDC R2, c[0x0][R2+0x2a4] ;  /* 0x0000a90002027b82 */ /* 0x000ea20000000800 */
[----:B------:R-:W-:Y:S01]  /*0ed0*/  MOV R14, UR5 ;  /* 0x00000005000e7c02 */ /* 0x000fe20008000f00 */
[----:B------:R-:W4:Y:S01]  /*0ee0*/  F2I.U32.TRUNC.NTZ R91, R91 ;  /* 0x0000005b005b7305 */ /* 0x000f22000020f000 */
[----:B---3--:R-:W-:-:S05]  /*0ef0*/  FMUL R90, R90, UR4 ;  /* 0x000000045a5a7c20 */ /* 0x008fca0008400000 */
[----:B------:R-:W-:Y:S01]  /*0f00*/  BAR.SYNC.DEFER_BLOCKING 0x0 ;  /* 0x0000000000007b1d */ /* 0x000fe20000010000 */
[----:B------:R-:W-:-:S05]  /*0f10*/  ISETP.GE.AND P0, PT, R10, 0x1, PT ;  /* 0x000000010a00780c */ /* 0x000fca0003f06270 */
[----:B------:R-:W3:Y:S01]  /*0f20*/  F2I.U32.TRUNC.NTZ R90, R90 ;  /* 0x0000005a005a7305 */ /* 0x000ee2000020f000 */
[----:B----4-:R-:W-:-:S05]  /*0f30*/  IADD3 R91, PT, PT, -R91, RZ, RZ ;  /* 0x000000ff5b5b7210 */ /* 0x010fca0007ffe1ff */
[----:B-1----:R-:W-:Y:S01]  /*0f40*/  IMAD R91, R3, R91, UR8 ;  /* 0x00000008035b7e24 */ /* 0x002fe2000f8e025b */
[----:B---3--:R-:W-:-:S05]  /*0f50*/  IADD3 R90, PT, PT, -R90, RZ, RZ ;  /* 0x000000ff5a5a7210 */ /* 0x008fca0007ffe1ff */
[----:B--2---:R-:W-:Y:S01]  /*0f60*/  IMAD R90, R2, R90, UR5 ;  /* 0x00000005025a7e24 */ /* 0x004fe2000f8e025a */
[----:B------:R-:W-:Y:S06]  /*0f70*/  @!P0 BRA `(.L_x_15) ;  /* 0x0000000000b88947 */ /* 0x000fec0003800000 */
[----:B------:R-:W1:Y:S01]  /*0f80*/  LDC.64 R4, c[0x0][0xb18] ;  /* 0x0002c600ff047b82 */ /* 0x000e620000000a00 */
[----:B------:R-:W-:-:S07]  /*0f90*/  ISETP.NE.AND P0, PT, R10, 0x1, PT ;  /* 0x000000010a00780c */ /* 0x000fce0003f05270 */
[----:B------:R-:W2:Y:S08]  /*0fa0*/  LDC R9, c[0x0][0xb0c] ;  /* 0x0002c300ff097b82 */ /* 0x000eb00000000800 */
[----:B------:R-:W3:Y:S08]  /*0fb0*/  LDC R12, c[0x0][0x370] ;  /* 0x0000dc00ff0c7b82 */ /* 0x000ef00000000800 */
[----:B------:R-:W4:Y:S01]  /*0fc0*/  LDC R11, c[0x0][0x374] ;  /* 0x0000dd00ff0b7b82 */ /* 0x000f220000000800 */
[----:B-1----:R-:W-:-:S07]  /*0fd0*/  ISETP.NE.AND P1, PT, R4, 0x1, PT ;  /* 0x000000010400780c */ /* 0x002fce0003f25270 */
[----:B------:R-:W3:Y:S01]  /*0fe0*/  LDC.64 R6, c[0x0][0xb10] ;  /* 0x0002c400ff067b82 */ /* 0x000ee20000000a00 */
[----:B--2---:R-:W-:-:S07]  /*0ff0*/  ISETP.NE.AND P3, PT, R9, 0x1, PT ;  /* 0x000000010900780c */ /* 0x004fce0003f65270 */
[----:B------:R-:W1:Y:S08]  /*1000*/  LDC R8, c[0x0][0xb20] ;  /* 0x0002c800ff087b82 */ /* 0x000e700000000800 */
[----:B------:R-:W2:Y:S01]  /*1010*/  LDC.64 R2, c[0x0][0xb28] ;  /* 0x0002ca00ff027b82 */ /* 0x000ea20000000a00 */
[----:B----4-:R-:W-:-:S04]  /*1020*/  IMAD.HI.U32 R13, R11, R5, RZ ;  /* 0x000000050b0d7227 */ /* 0x010fc800078e00ff */
[----:B------:R-:W-:-:S04]  /*1030*/  IMAD.HI.U32 R5, R14, R5, RZ ;  /* 0x000000050e057227 */ /* 0x000fc800078e00ff */
[----:B---3--:R-:W-:-:S05]  /*1040*/  IMAD.HI.U32 R15, R12, R6, RZ ;  /* 0x000000060c0f7227 */ /* 0x008fca00078e00ff */
[-C--:B------:R-:W-:Y:S01]  /*1050*/  @P3 SHF.R.U32.HI R12, RZ, R7.reuse, R15 ;  /* 0x00000007ff0c3219 */ /* 0x080fe2000001160f */
[----:B------:R-:W-:Y:S01]  /*1060*/  IMAD.HI.U32 R15, R18, R6, RZ ;  /* 0x00000006120f7227 */ /* 0x000fe200078e00ff */
[-C--:B-1----:R-:W-:Y:S02]  /*1070*/  @P1 SHF.R.U32.HI R11, RZ, R8.reuse, R13 ;  /* 0x00000008ff0b1219 */ /* 0x082fe4000001160d */
[----:B------:R-:W-:Y:S02]  /*1080*/  SHF.R.U32.HI R5, RZ, R8, R5 ;  /* 0x00000008ff057219 */ /* 0x000fe40000011605 */
[----:B------:R-:W-:Y:S02]  /*1090*/  SHF.R.U32.HI R15, RZ, R7, R15 ;  /* 0x00000007ff0f7219 */ /* 0x000fe4000001160f */
[----:B------:R-:W-:Y:S01]  /*10a0*/  SEL R5, R14, R5, !P1 ;  /* 0x000000050e057207 */ /* 0x000fe20004800000 */
[----:B--2---:R-:W-:Y:S01]  /*10b0*/  IMAD.HI.U32 R13, R11, R2, RZ ;  /* 0x000000020b0d7227 */ /* 0x004fe200078e00ff */
[----:B------:R-:W-:-:S03]  /*10c0*/  SEL R15, R18, R15, !P3 ;  /* 0x0000000f120f7207 */ /* 0x000fc60005800000 */
[----:B------:R-:W-:Y:S01]  /*10d0*/  IMAD.HI.U32 R6, R12, R2, RZ ;  /* 0x000000020c067227 */ /* 0x000fe200078e00ff */
[----:B------:R-:W-:-:S04]  /*10e0*/  @P0 SHF.R.U32.HI R11, RZ, R3, R13 ;  /* 0x00000003ff0b0219 */ /* 0x000fc8000001160d */
[----:B------:R-:W-:Y:S01]  /*10f0*/  @P0 SHF.R.U32.HI R12, RZ, R3, R6 ;  /* 0x00000003ff0c0219 */ /* 0x000fe20000011606 */
[----:B------:R-:W-:-:S04]  /*1100*/  IMAD R11, R11, R10, RZ ;  /* 0x0000000a0b0b7224 */ /* 0x000fc800078e02ff */
[----:B------:R-:W-:Y:S01]  /*1110*/  IMAD R6, R12, R10, RZ ;  /* 0x0000000a0c067224 */ /* 0x000fe200078e02ff */
[----:B------:R-:W-:-:S04]  /*1120*/  ISETP.GE.AND P1, PT, R5, R11, PT ;  /* 0x0000000b0500720c */ /* 0x000fc80003f26270 */
[----:B------:R-:W-:Y:S01]  /*1130*/  ISETP.GE.OR P1, PT, R15, R6, P1 ;  /* 0x000000060f00720c */ /* 0x000fe20000f26670 */
[----:B------:R-:W-:-:S05]  /*1140*/  IMAD.HI.U32 R6, R5, R2, RZ ;  /* 0x0000000205067227 */ /* 0x000fca00078e00ff */
[----:B------:R-:W-:-:S04]  /*1150*/  SHF.R.U32.HI R6, RZ, R3, R6 ;  /* 0x00000003ff067219 */ /* 0x000fc80000011606 */
[----:B------:R-:W-:-:S03]  /*1160*/  SEL R6, R5, R6, !P0 ;  /* 0x0000000605067207 */ /* 0x000fc60004000000 */
[----:B------:R-:W-:Y:S01]  /*1170*/  @!P1 IMAD.HI.U32 R7, R15, R2, RZ ;  /* 0x000000020f079227 */ /* 0x000fe200078e00ff */
[----:B------:R-:W-:-:S04]  /*1180*/  IADD3 R2, PT, PT, -R6, RZ, RZ ;  /* 0x000000ff06027210 */ /* 0x000fc80007ffe1ff */
[----:B------:R-:W-:Y:S01]  /*1190*/  @!P1 SHF.R.U32.HI R3, RZ, R3, R7 ;  /* 0x00000003ff039219 */ /* 0x000fe20000011607 */
[----:B------:R-:W-:Y:S01]  /*11a0*/  IMAD R2, R10, R2, R5 ;  /* 0x000000020a027224 */ /* 0x000fe200078e0205 */
[----:B------:R-:W-:Y:S02]  /*11b0*/  IADD3 R7, PT, PT, -R5, RZ, RZ ;  /* 0x000000ff05077210 */ /* 0x000fe40007ffe1ff */
[----:B------:R-:W-:-:S03]  /*11c0*/  @!P1 SEL R3, R15, R3, !P0 ;  /* 0x000000030f039207 */ /* 0x000fc60004000000 */
[----:B------:R-:W-:Y:S02]  /*11d0*/  IMAD R7, R4, R7, R14 ;  /* 0x0000000704077224 */ /* 0x000fe400078e020e */
[--C-:B------:R-:W-:Y:S02]  /*11e0*/  @!P1 IMAD.IADD R6, R6, 0x1, -R3.reuse ;  /* 0x0000000106069824 */ /* 0x100fe400078e0a03 */
[----:B------:R-:W-:Y:S01]  /*11f0*/  @!P1 IMAD R3, R2, R12, R3 ;  /* 0x0000000c02039224 */ /* 0x000fe200078e0203 */
[----:B------:R-:W-:Y:S01]  /*1200*/  IADD3 R2, PT, PT, -R15, RZ, RZ ;  /* 0x000000ff0f027210 */ /* 0x000fe20007ffe1ff */
[----:B------:R-:W-:Y:S02]  /*1210*/  @!P1 IMAD R5, R6, R10, R15 ;  /* 0x0000000a06059224 */ /* 0x000fe400078e020f */
[----:B------:R-:W-:Y:S02]  /*1220*/  @!P1 IMAD.MOV.U32 R15, RZ, RZ, R3 ;  /* 0x000000ffff0f9224 */ /* 0x000fe400078e0003 */
[----:B------:R-:W-:-:S02]  /*1230*/  IMAD R2, R9, R2, R18 ;  /* 0x0000000209027224 */ /* 0x000fc400078e0212 */
[----:B------:R-:W-:Y:S02]  /*1240*/  IMAD R14, R5, R4, R7 ;  /* 0x00000004050e7224 */ /* 0x000fe400078e0207 */
[----:B------:R-:W-:Y:S02]  /*1250*/  IMAD R18, R15, R9, R2 ;  /* 0x000000090f127224 */ /* 0x000fe400078e0202 */
.L_x_15:
[----:B------:R-:W1:Y:S01]  /*1260*/  LDCU UR4, c[0x0][0xb30] ;  /* 0x00016600ff0477ac */ /* 0x000e620008000800 */
[----:B------:R-:W2:Y:S08]  /*1270*/  S2UR UR45, SR_CgaCtaId ;  /* 0x00000000002d79c3 */ /* 0x000eb00000008800 */
[----:B------:R-:W3:Y:S01]  /*1280*/  LDC R40, c[0x0][0xb24] ;  /* 0x0002c900ff287b82 */ /* 0x000ee20000000800 */
[----:B-1----:R-:W-:-:S09]  /*1290*/  UISETP.NE.AND UP0, UPT, UR4, 0x1, UPT ;  /* 0x000000010400788c */ /* 0x002fd2000bf05270 */
[----:B--2---:R-:W-:Y:S05]  /*12a0*/  BRA.U UP0, `(.L_x_16) ;  /* 0x0000000100407547 */ /* 0x004fea000b800000 */
[----:B------:R-:W1:Y:S08]  /*12b0*/  LDC.64 R4, c[0x0][0xb10] ;  /* 0x0002c400ff047b82 */ /* 0x000e700000000a00 */
[----:B------:R-:W2:Y:S08]  /*12c0*/  LDC.64 R2, c[0x0][0xb18] ;  /* 0x0002c600ff027b82 */ /* 0x000eb00000000a00 */
[----:B------:R-:W4:Y:S08]  /*12d0*/  LDC R6, c[0x0][0xb20] ;  /* 0x0002c800ff067b82 */ /* 0x000f300000000800 */
[----:B------:R-:W3:Y:S01]  /*12e0*/  LDC R7, c[0x0][0xb0c] ;  /* 0x0002c300ff077b82 */ /* 0x000ee20000000800 */
[----:B-1----:R-:W-:-:S05]  /*12f0*/  IMAD.HI.U32 R4, R18, R4, RZ ;  /* 0x0000000412047227 */ /* 0x002fca00078e00ff */
[----:B------:R-:W-:Y:S01]  /*1300*/  SHF.R.U32.HI R4, RZ, R5, R4 ;  /* 0x00000005ff047219 */ /* 0x000fe20000011604 */
[----:B--2---:R-:W-:Y:S01]  /*1310*/  IMAD.HI.U32 R3, R14, R3, RZ ;  /* 0x000000030e037227 */ /* 0x004fe200078e00ff */
[----:B------:R-:W-:-:S04]  /*1320*/  ISETP.NE.AND P0, PT, R2, 0x1, PT ;  /* 0x000000010200780c */ /* 0x000fc80003f05270 */
[----:B----4-:R-:W-:-:S04]  /*1330*/  SHF.R.U32.HI R3, RZ, R6, R3 ;  /* 0x00000006ff037219 */ /* 0x010fc80000011603 */
[----:B------:R-:W-:Y:S02]  /*1340*/  SEL R3, R14, R3, !P0 ;  /* 0x000000030e037207 */ /* 0x000fe40004000000 */
[----:B---3--:R-:W-:-:S04]  /*1350*/  ISETP.NE.AND P1, PT, R7, 0x1, PT ;  /* 0x000000010700780c */ /* 0x008fc80003f25270 */
[----:B------:R-:W-:-:S05]  /*1360*/  SEL R4, R18, R4, !P1 ;  /* 0x0000000412047207 */ /* 0x000fca0004800000 */
[----:B------:R-:W-:Y:S02]  /*1370*/  IMAD.IADD R5, R3, 0x1, -R4 ;  /* 0x0000000103057824 */ /* 0x000fe400078e0a04 */
[----:B------:R-:W-:Y:S02]  /*1380*/  IMAD.IADD R3, R4, 0x1, -R3 ;  /* 0x0000000104037824 */ /* 0x000fe400078e0a03 */
[----:B------:R-:W-:Y:S02]  /*1390*/  IMAD R18, R5, R7, R18 ;  /* 0x0000000705127224 */ /* 0x000fe400078e0212 */
[----:B------:R-:W-:-:S07]  /*13a0*/  IMAD R14, R3, R2, R14 ;  /* 0x00000002030e7224 */ /* 0x000fce00078e020e */
.L_x_16:
[----:B------:R-:W-:Y:S01]  /*13b0*/  BAR.SYNC.DEFER_BLOCKING 0x0 ;  /* 0x0000000000007b1d */ /* 0x000fe20000010000 */
[----:B------:R-:W-:Y:S01]  /*13c0*/  UISETP.NE.AND UP0, UPT, UR6, 0x2, UPT ;  /* 0x000000020600788c */ /* 0x000fe2000bf05270 */
[----:B------:R-:W-:Y:S02]  /*13d0*/  ISETP.NE.OR P0, PT, R0, 0x2, !P2 ;  /* 0x000000020000780c */ /* 0x000fe40005705670 */
[----:B------:R-:W-:-:S06]  /*13e0*/  LOP3.LUT R2, R102, 0x1f, RZ, 0xc0, !PT ;  /* 0x0000001f66027812 */ /* 0x000fcc00078ec0ff */
[----:B------:R-:W-:Y:S05]  /*13f0*/  BRA.U UP0, `(.L_x_17) ;  /* 0x0000001d008c7547 */ /* 0x000fea000b800000 */
[----:B------:R-:W1:Y:S01]  /*1400*/  LDCU UR6, c[0x0][0x388] ;  /* 0x00007100ff0677ac */ /* 0x000e620008000800 */
[----:B------:R-:W2:Y:S01]  /*1410*/  LDC R10, c[0x0][0x370] ;  /* 0x0000dc00ff0a7b82 */ /* 0x000ea20000000800 */
[----:B------:R-:W-:Y:S01]  /*1420*/  PLOP3.LUT P1, PT, PT, PT, UP1, 0x80, 0x8 ;  /* 0x000000000008781c */ /* 0x000fe20003f2f018 */
[----:B------:R-:W-:Y:S01]  /*1430*/  IMAD.MOV.U32 R13, RZ, RZ, RZ ;  /* 0x000000ffff0d7224 */ /* 0x000fe200078e00ff */
[----:B------:R-:W4:Y:S01]  /*1440*/  LDCU UR4, c[0x0][0x38c] ;  /* 0x00007180ff0477ac */ /* 0x000f220008000800 */
[----:B------:R-:W-:Y:S02]  /*1450*/  ISETP.EQ.OR P5, PT, R2, RZ, P0 ;  /* 0x000000ff0200720c */ /* 0x000fe400007a2670 */
[----:B------:R-:W-:Y:S01]  /*1460*/  PLOP3.LUT P1, PT, P1, PT, PT, 0x8, 0x80 ;  /* 0x000000000080781c */ /* 0x000fe20000f2e170 */
[----:B------:R-:W3:Y:S01]  /*1470*/  LDCU UR35, c[0x0][0x390] ;  /* 0x00007200ff2377ac */ /* 0x000ee20008000800 */
[----:B------:R-:W2:Y:S01]  /*1480*/  LDC R0, c[0x0][0x374] ;  /* 0x0000dd00ff007b82 */ /* 0x000ea20000000800 */
[----:B------:R-:W2:Y:S01]  /*1490*/  LDCU.64 UR36, c[0x0][0x348] ;  /* 0x00006900ff2477ac */ /* 0x000ea20008000a00 */
[----:B------:R-:W-:Y:S01]  /*14a0*/  UMOV UR33, 0x1 ;  /* 0x0000000100217882 */ /* 0x000fe20000000000 */
[----:B------:R-:W-:Y:S01]  /*14b0*/  UMOV UR32, URZ ;  /* 0x000000ff00207c82 */ /* 0x000fe20008000000 */
[----:B-1----:R-:W-:Y:S01]  /*14c0*/  UIADD3 UR6, UPT, UPT, UR6, 0x1f, URZ ;  /* 0x0000001f06067890 */ /* 0x002fe2000fffe0ff */
[----:B------:R-:W-:Y:S01]  /*14d0*/  UMOV UR20, URZ ;  /* 0x000000ff00147c82 */ /* 0x000fe20008000000 */
[----:B------:R-:W-:-:S02]  /*14e0*/  UMOV UR31, URZ ;  /* 0x000000ff001f7c82 */ /* 0x000fc40008000000 */
[----:B------:R-:W-:-:S04]  /*14f0*/  USHF.R.S32.HI UR5, URZ, 0x1f, UR6 ;  /* 0x0000001fff057899 */ /* 0x000fc80008011406 */
[----:B------:R-:W-:-:S04]  /*1500*/  ULEA.HI UR5, UR5, UR6, URZ, 0x5 ;  /* 0x0000000605057291 */ /* 0x000fc8000f8f28ff */
[----:B------:R-:W-:-:S04]  /*1510*/  USHF.R.S32.HI UR5, URZ, 0x5, UR5 ;  /* 0x00000005ff057899 */ /* 0x000fc80008011405 */
[----:B----4-:R-:W-:-:S04]  /*1520*/  UIMAD UR4, UR5, UR4, URZ ;  /* 0x00000004050472a4 */ /* 0x010fc8000f8e02ff */
[----:B---3--:R-:W-:-:S04]  /*1530*/  UIMAD UR35, UR4, UR35, URZ ;  /* 0x00000023042372a4 */ /* 0x008fc8000f8e02ff */
[----:B------:R-:W-:Y:S02]  /*1540*/  UISETP.NE.AND UP2, UPT, UR35, URZ, UPT ;  /* 0x000000ff2300728c */ /* 0x000fe4000bf45270 */
[----:B------:R-:W-:-:S04]  /*1550*/  UISETP.LT.U32.AND UP0, UPT, UR35, 0x10, UPT ;  /* 0x000000102300788c */ /* 0x000fc8000bf01070 */
[----:B------:R-:W-:-:S04]  /*1560*/  USEL UR34, UR35, 0x10, UP0 ;  /* 0x0000001023227887 */ /* 0x000fc80008000000 */
[----:B------:R-:W-:Y:S02]  /*1570*/  UIADD3 UR23, UPT, UPT, UR34, -0x1, URZ ;  /* 0xffffffff22177890 */ /* 0x000fe4000fffe0ff */
[----:B------:R-:W-:Y:S02]  /*1580*/  @!UP2 UIADD3 UR23, UPT, UPT, UR34, URZ, URZ ;  /* 0x000000ff2217a290 */ /* 0x000fe4000fffe0ff */
[----:B------:R-:W-:Y:S02]  /*1590*/  UIADD3 UR34, UPT, UPT, UR35, -UR34, URZ ;  /* 0x8000002223227290 */ /* 0x000fe4000fffe0ff */
[----:B--2---:R-:W-:-:S12]  /*15a0*/  UIADD3 UR23, UPT, UPT, UR23, 0x1, URZ ;  /* 0x0000000117177890 */ /* 0x004fd8000fffe0ff */
.L_x_33:
[----:B------:R-:W1:Y:S01]  /*15b0*/  S2UR UR22, SR_CgaCtaId ;  /* 0x00000000001679c3 */ /* 0x000e620000008800 */
[----:B------:R-:W-:Y:S01]  /*15c0*/  UMOV UR4, 0x400 ;  /* 0x0000040000047882 */ /* 0x000fe20000000000 */
[----:B------:R-:W-:Y:S01]  /*15d0*/  IMAD.U32 R2, RZ, RZ, UR33 ;  /* 0x00000021ff027e24 */ /* 0x000fe2000f8e00ff */
[----:B------:R-:W-:Y:S01]  /*15e0*/  UISETP.NE.AND UP0, UPT, UR35, URZ, UPT ;  /* 0x000000ff2300728c */ /* 0x000fe2000bf05270 */
[----:B------:R-:W-:Y:S01]  /*15f0*/  R2UR UR27, R14 ;  /* 0x000000000e1b72ca */ /* 0x000fe200000e0000 */
[----:B------:R-:W-:Y:S01]  /*1600*/  IMAD.SHL.U32 R18, R18, 0x80, RZ ;  /* 0x0000008012127824 */ /* 0x000fe200078e00ff */
[----:B------:R-:W-:Y:S01]  /*1610*/  UMOV UR30, URZ ;  /* 0x000000ff001e7c82 */ /* 0x000fe20008000000 */
[----:B------:R-:W-:Y:S01]  /*1620*/  SHF.L.U32 R2, R2, 0x1f, RZ ;  /* 0x0000001f02027819 */ /* 0x000fe200000006ff */
[----:B------:R-:W-:Y:S01]  /*1630*/  UMOV UR29, URZ ;  /* 0x000000ff001d7c82 */ /* 0x000fe20008000000 */
[----:B------:R-:W-:-:S08]  /*1640*/  UMOV UR28, URZ ;  /* 0x000000ff001c7c82 */ /* 0x000fd00008000000 */
[----:B------:R-:W-:Y:S02]  /*1650*/  USHF.L.U32 UR27, UR27, 0x6, URZ ;  /* 0x000000061b1b7899 */ /* 0x000fe400080006ff */
[----:B-1----:R-:W-:-:S04]  /*1660*/  ULEA UR22, UR22, UR4, 0x18 ;  /* 0x0000000416167291 */ /* 0x002fc8000f8ec0ff */
[----:B------:R-:W-:-:S09]  /*1670*/  ULEA UR4, UR32, UR22, 0x3 ;  /* 0x0000001620047291 */ /* 0x000fd2000f8e18ff */
[----:B----4-:R1:W2:Y:S01]  /*1680*/  SYNCS.PHASECHK.TRANS64.TRYWAIT P3, [UR4+0x80], R2 ;  /* 0x00008002ff0075a7 */ /* 0x0102a20008061104 */
[----:B---3--:R-:W-:Y:S05]  /*1690*/  BRA.U !UP0, `(.L_x_18) ;  /* 0x00000005086c7547 */ /* 0x008fea000b800000 */
[----:B------:R-:W3:Y:S01]  /*16a0*/  LDC.64 R8, c[0x0][0x480] ;  /* 0x00012000ff087b82 */ /* 0x000ee20000000a00 */
[----:B------:R-:W4:Y:S01]  /*16b0*/  LDCU UR16, c[0x0][0x390] ;  /* 0x00007200ff1077ac */ /* 0x000f220008000800 */
[----:B------:R-:W2:Y:S06]  /*16c0*/  LDCU UR17, c[0x0][0x38c] ;  /* 0x00007180ff1177ac */ /* 0x000eac0008000800 */
[----:B------:R-:W4:Y:S01]  /*16d0*/  LDC.64 R6, c[0x0][0x488] ;  /* 0x00012200ff067b82 */ /* 0x000f220000000a00 */
[----:B------:R-:W2:Y:S01]  /*16e0*/  LDCU.64 UR14, c[0x0][0x4b8] ;  /* 0x00009700ff0e77ac */ /* 0x000ea20008000a00 */
[----:B------:R-:W-:Y:S01]  /*16f0*/  UIADD3 UR31, UPT, UPT, UR23, UR20, URZ ;  /* 0x00000014171f7290 */ /* 0x000fe2000fffe0ff */
[----:B------:R-:W-:-:S05]  /*1700*/  UMOV UR30, URZ ;  /* 0x000000ff001e7c82 */ /* 0x000fca0008000000 */
[----:B-1----:R-:W1:Y:S01]  /*1710*/  LDC.64 R2, c[0x0][0x490] ;  /* 0x00012400ff027b82 */ /* 0x002e620000000a00 */
[----:B------:R-:W-:Y:S01]  /*1720*/  UMOV UR18, UR32 ;  /* 0x0000002000127c82 */ /* 0x000fe20008000000 */
[----:B------:R-:W-:Y:S01]  /*1730*/  UMOV UR28, URZ ;  /* 0x000000ff001c7c82 */ /* 0x000fe20008000000 */
[----:B------:R-:W-:Y:S01]  /*1740*/  UMOV UR29, URZ ;  /* 0x000000ff001d7c82 */ /* 0x000fe20008000000 */
[----:B---3--:R-:W-:Y:S01]  /*1750*/  IMAD.HI.U32 R9, R18, R9, RZ ;  /* 0x0000000912097227 */ /* 0x008fe200078e00ff */
[----:B------:R-:W-:-:S03]  /*1760*/  ISETP.NE.AND P2, PT, R8, 0x1, PT ;  /* 0x000000010800780c */ /* 0x000fc60003f45270 */
[----:B------:R-:W3:Y:S01]  /*1770*/  LDC.64 R4, c[0x0][0x4b0] ;  /* 0x00012c00ff047b82 */ /* 0x000ee20000000a00 */
[----:B----4-:R-:W-:-:S04]  /*1780*/  SHF.R.U32.HI R6, RZ, R6, R9 ;  /* 0x00000006ff067219 */ /* 0x010fc80000011609 */
[----:B------:R-:W-:Y:S02]  /*1790*/  SEL R6, R18, R6, !P2 ;  /* 0x0000000612067207 */ /* 0x000fe40005000000 */
[----:B------:R-:W-:Y:S02]  /*17a0*/  ISETP.NE.AND P2, PT, R7, 0x1, PT ;  /* 0x000000010700780c */ /* 0x000fe40003f45270 */
[C---:B------:R-:W-:Y:S01]  /*17b0*/  R2UR UR4, R6.reuse ;  /* 0x00000000060472ca */ /* 0x040fe200000e0000 */
[----:B-1----:R-:W-:-:S04]  /*17c0*/  IMAD.HI.U32 R2, R6, R2, RZ ;  /* 0x0000000206027227 */ /* 0x002fc800078e00ff */
[----:B------:R-:W-:Y:S01]  /*17d0*/  IMAD.MOV R14, RZ, RZ, -R6 ;  /* 0x000000ffff0e7224 */ /* 0x000fe200078e0a06 */
[----:B------:R-:W-:-:S03]  /*17e0*/  SHF.R.U32.HI R2, RZ, R3, R2 ;  /* 0x00000003ff027219 */ /* 0x000fc60000011602 */
[----:B------:R-:W-:Y:S01]  /*17f0*/  IMAD R14, R8, R14, R18 ;  /* 0x0000000e080e7224 */ /* 0x000fe200078e0212 */
[----:B------:R-:W-:Y:S01]  /*1800*/  R2UR UR13, R2 ;  /* 0x00000000020d72ca */ /* 0x000fe200000e0000 */
[----:B------:R-:W-:Y:S01]  /*1810*/  VOTEU.ANY UP0, P2 ;  /* 0x0000000000ff7886 */ /* 0x000fe20001000100 */
[----:B------:R-:W1:Y:S01]  /*1820*/  LDC.64 R2, c[0x0][0x4d0] ;  /* 0x00013400ff027b82 */ /* 0x000e620000000a00 */
[----:B---3--:R-:W-:Y:S02]  /*1830*/  R2UR UR8, R4 ;  /* 0x00000000040872ca */ /* 0x008fe400000e0000 */
[----:B------:R-:W-:Y:S02]  /*1840*/  R2UR UR9, R14 ;  /* 0x000000000e0972ca */ /* 0x000fe400000e0000 */
[----:B------:R-:W-:-:S06]  /*1850*/  R2UR UR6, R5 ;  /* 0x00000000050672ca */ /* 0x000fcc00000e0000 */
[----:B------:R-:W-:Y:S01]  /*1860*/  USEL UR13, UR4, UR13, !UP0 ;  /* 0x0000000d040d7287 */ /* 0x000fe2000c000000 */
[----:B------:R-:W3:Y:S05]  /*1870*/  LDCU.64 UR4, c[0x0][0x4d8] ;  /* 0x00009b00ff0477ac */ /* 0x000eea0008000a00 */
[----:B------:R-:W-:-:S04]  /*1880*/  IMAD R9, RZ, RZ, -UR13 ;  /* 0x8000000dff097e24 */ /* 0x000fc8000f8e02ff */
[----:B------:R-:W-:Y:S01]  /*1890*/  IMAD R9, R7, R9, R6 ;  /* 0x0000000907097224 */ /* 0x000fe200078e0206 */
[----:B-1----:R-:W-:-:S04]  /*18a0*/  R2UR UR11, R2 ;  /* 0x00000000020b72ca */ /* 0x002fc800000e0000 */
[----:B------:R-:W-:Y:S02]  /*18b0*/  R2UR UR7, R9 ;  /* 0x00000000090772ca */ /* 0x000fe400000e0000 */
[----:B------:R-:W-:-:S07]  /*18c0*/  R2UR UR12, R3 ;  /* 0x00000000030c72ca */ /* 0x000fce00000e0000 */
[----:B------:R-:W-:-:S06]  /*18d0*/  UIMAD UR11, UR9, UR8, UR11 ;  /* 0x00000008090b72a4 */ /* 0x000fcc000f8e020b */
[----:B--23--:R-:W-:-:S12]  /*18e0*/  UIMAD UR12, UR7, UR6, UR12 ;  /* 0x00000006070c72a4 */ /* 0x00cfd8000f8e020c */
.L_x_23:
[----:B--2---:R-:W-:Y:S01]  /*18f0*/  @!P0 MOV R3, 0x3000 ;  /* 0x0000300000038802 */ /* 0x004fe20000000f00 */
[----:B------:R-:W-:Y:S01]  /*1900*/  ULEA UR9, UR18, UR22, 0x3 ;  /* 0x0000001612097291 */ /* 0x000fe2000f8e18ff */
[----:B----4-:R-:W-:Y:S11]  /*1910*/  @P3 BRA `(.L_x_19) ;  /* 0x0000000000103947 */ /* 0x010ff60003800000 */
[----:B------:R-:W-:Y:S04]  /*1920*/  MOV R4, UR33 ;  /* 0x0000002100047c02 */ /* 0x000fe80008000f00 */
[----:B------:R-:W-:Y:S04]  /*1930*/  SHF.L.U32 R4, R4, 0x1f, RZ ;  /* 0x0000001f04047819 */ /* 0x000fe800000006ff */
[----:B------:R-:W1:Y:S02]  /*1940*/  SYNCS.PHASECHK.TRANS64.TRYWAIT P2, [UR9+0x80], R4 ;  /* 0x00008004ff0075a7 */ /* 0x000e640008041109 */
[----:B-1----:R-:W-:Y:S05]  /*1950*/  @!P2 BRA `(.L_x_20) ;  /* 0x00000064006ca947 */ /* 0x002fea0003800000 */
.L_x_19:
[----:B------:R2:W-:Y:S01]  /*1960*/  @!P0 SYNCS.ARRIVE.TRANS64 RZ, [UR9], R3 ;  /* 0x00000003ffff89a7 */ /* 0x0005e20008000009 */
[----:B------:R-:W-:Y:S04]  /*1970*/  BSSY.RECONVERGENT B0, `(.L_x_21) ;  /* 0x0000003000007945 */ /* 0x000fe80003800200 */
[----:B------:R-:W-:Y:S05]  /*1980*/  @P5 BRA `(.L_x_22) ;  /* 0x0000000000045947 */ /* 0x000fea0003800000 */
[----:B------:R-:W-:Y:S05]  /*1990*/  BPT.TRAP 0x1 ;  /* 0x000000040000795c */ /* 0x000fea0000300000 */
.L_x_22:
[----:B------:R-:W-:Y:S05]  /*19a0*/  BSYNC.RECONVERGENT B0 ;  /* 0x0000000000007941 */ /* 0x000fea0003800200 */
.L_x_21:
[----:B------:R-:W-:Y:S02]  /*19b0*/  UIADD3 UR32, UPT, UPT, UR18, 0x1, URZ ;  /* 0x0000000112207890 */ /* 0x000fe4000fffe0ff */
[----:B------:R-:W-:Y:S02]  /*19c0*/  UIMAD UR7, UR28, UR14, UR4 ;  /* 0x0000000e1c0772a4 */ /* 0x000fe4000f8e0204 */
[----:B------:R-:W-:Y:S02]  /*19d0*/  UISETP.NE.AND UP0, UPT, UR32, 0x10, UPT ;  /* 0x000000102000788c */ /* 0x000fe4000bf05270 */
[----:B------:R-:W-:Y:S02]  /*19e0*/  UIMAD UR6, UR29, UR15, UR5 ;  /* 0x0000000f1d0672a4 */ /* 0x000fe4000f8e0205 */
[----:B------:R-:W-:Y:S02]  /*19f0*/  USEL UR8, URZ, 0x1, UP0 ;  /* 0x00000001ff087887 */ /* 0x000fe40008000000 */
[----:B------:R-:W-:Y:S02]  /*1a00*/  USEL UR32, UR32, URZ, UP0 ;  /* 0x000000ff20207287 */ /* 0x000fe40008000000 */
[----:B------:R-:W-:Y:S02]  /*1a10*/  ULOP3.LUT UR33, UR33, UR8, URZ, 0x3c, !UPT ;  /* 0x0000000821217292 */ /* 0x000fe4000f8e3cff */
[----:B------:R-:W-:Y:S02]  /*1a20*/  ULEA UR8, UR32, UR22, 0x3 ;  /* 0x0000001620087291 */ /* 0x000fe4000f8e18ff */
[----:B------:R-:W-:Y:S02]  /*1a30*/  ULEA UR21, UR18, UR22, 0xc ;  /* 0x0000001612157291 */ /* 0x000fe4000f8e60ff */
[----:B------:R-:W-:Y:S01]  /*1a40*/  UIADD3 UR44, UP1, UPT, UR36, 0x80, URZ ;  /* 0x00000080242c7890 */ /* 0x000fe2000ff3e0ff */
[----:B-1----:R-:W-:Y:S01]  /*1a50*/  MOV R2, UR33 ;  /* 0x0000002100027c02 */ /* 0x002fe20008000f00 */
[----:B------:R-:W-:Y:S02]  /*1a60*/  UPRMT UR42, UR7, 0x40, UR6 ;  /* 0x00000040072a7896 */ /* 0x000fe40008000006 */
[----:B------:R-:W-:Y:S01]  /*1a70*/  UIADD3 UR24, UPT, UPT, UR21, 0x26400, URZ ;  /* 0x0002640015187890 */ /* 0x000fe2000fffe0ff */
[----:B------:R-:W-:Y:S01]  /*1a80*/  SHF.L.U32 R2, R2, 0x1f, RZ ;  /* 0x0000001f02027819 */ /* 0x000fe200000006ff */
[----:B------:R-:W-:Y:S02]  /*1a90*/  USHF.L.U32 UR10, UR30, 0x5, URZ ;  /* 0x000000051e0a7899 */ /* 0x000fe400080006ff */
[----:B------:R-:W-:Y:S01]  /*1aa0*/  UIADD3.X UR45, UPT, UPT, URZ, UR37, URZ, UP1, !UPT ;  /* 0x00000025ff2d7290 */ /* 0x000fe20008ffe4ff */
[----:B------:R3:W4:Y:S01]  /*1ab0*/  SYNCS.PHASECHK.TRANS64.TRYWAIT P3, [UR8+0x80], R2 ;  /* 0x00008002ff0075a7 */ /* 0x0007220008061108 */
[----:B------:R-:W-:Y:S02]  /*1ac0*/  ULEA UR8, UR18, UR22, 0xd ;  /* 0x0000001612087291 */ /* 0x000fe4000f8e68ff */
[----:B------:R-:W-:Y:S02]  /*1ad0*/  UPRMT UR21, UR42, 0x5410, URZ ;  /* 0x000054102a157896 */ /* 0x000fe400080000ff */
[----:B------:R-:W-:Y:S02]  /*1ae0*/  UIADD3 UR8, UPT, UPT, UR8, 0x6400, URZ ;  /* 0x0000640008087890 */ /* 0x000fe4000fffe0ff */
[----:B------:R-:W-:Y:S02]  /*1af0*/  UIADD3 UR40, UP0, UPT, UR36, 0x180, URZ ;  /* 0x0000018024287890 */ /* 0x000fe4000ff1e0ff */
[----:B------:R-:W-:Y:S02]  /*1b00*/  UIADD3 UR19, UPT, UPT, UR28, 0x1, URZ ;  /* 0x000000011c137890 */ /* 0x000fe4000fffe0ff */
[----:B------:R-:W-:Y:S02]  /*1b10*/  UIADD3.X UR41, UPT, UPT, URZ, UR37, URZ, UP0, !UPT ;  /* 0x00000025ff297290 */ /* 0x000fe400087fe4ff */
[----:B------:R-:W-:Y:S01]  /*1b20*/  UISETP.NE.AND UP2, UPT, UR19, UR17, UPT ;  /* 0x000000111300728c */ /* 0x000fe2000bf45270 */
[----:B------:R-:W-:Y:S01]  /*1b30*/  UTMALDG.4D.IM2COL [UR8], [UR44], UR21 ;  /* 0x000000082c0073b4 */ /* 0x000fe20008058015 */
[----:B------:R-:W-:Y:S02]  /*1b40*/  UIADD3 UR18, UPT, UPT, UR29, 0x1, URZ ;  /* 0x000000011d127890 */ /* 0x000fe4000fffe0ff */
[----:B------:R-:W-:Y:S02]  /*1b50*/  UIADD3 UR20, UPT, UPT, UR20, 0x1, URZ ;  /* 0x0000000114147890 */ /* 0x000fe4000fffe0ff */
[----:B------:R-:W-:Y:S01]  /*1b60*/  UIADD3 UR42, UPT, UPT, UR30, 0x1, URZ ;  /* 0x000000011e2a7890 */ /* 0x000fe2000fffe0ff */
[----:B------:R-:W-:Y:S01]  /*1b70*/  UMOV UR38, 0x0 ;  /* 0x0000000000267882 */ /* 0x000fe20000000000 */
[----:B------:R-:W-:Y:S01]  /*1b80*/  UMOV UR39, 0x10000000 ;  /* 0x1000000000277882 */ /* 0x000fe20000000000 */
[----:B------:R-:W-:Y:S02]  /*1b90*/  UMOV UR25, UR9 ;  /* 0x0000000900197c82 */ /* 0x000fe40008000000 */
[----:B------:R-:W-:Y:S01]  /*1ba0*/  @UP2 UIADD3 UR18, UPT, UPT, UR29, URZ, URZ ;  /* 0x000000ff1d122290 */ /* 0x000fe2000fffe0ff */
[----:B------:R-:W-:Y:S03]  /*1bb0*/  UMOV UR26, UR10 ;  /* 0x0000000a001a7c82 */ /* 0x000fe60008000000 */
[----:B------:R-:W-:Y:S01]  /*1bc0*/  UISETP.NE.AND UP0, UPT, UR18, UR16, UPT ;  /* 0x000000101200728c */ /* 0x000fe2000bf05270 */
[----:B------:R1:W-:Y:S10]  /*1bd0*/  UTMALDG.4D [UR24], [UR40], desc[UR38] ;  /* 0x00002618280075b4 */ /* 0x0003f40008019000 */
[----:B------:R-:W-:Y:S07]  /*1be0*/  @UP0 UIADD3 UR42, UPT, UPT, UR30, URZ, URZ ;  /* 0x000000ff1e2a0290 */ /* 0x000fee000fffe0ff */
[----:B------:R-:W-:Y:S01]  /*1bf0*/  UMOV UR30, UR42 ;  /* 0x0000002a001e7c82 */ /* 0x000fe20008000000 */
[----:B-1----:R-:W-:Y:S02]  /*1c00*/  USEL UR29, UR18, URZ, UP0 ;  /* 0x000000ff121d7287 */ /* 0x002fe40008000000 */
[----:B------:R-:W-:Y:S02]  /*1c10*/  UISETP.NE.AND UP0, UPT, UR20, UR31, UPT ;  /* 0x0000001f1400728c */ /* 0x000fe4000bf05270 */
[----:B------:R-:W-:Y:S01]  /*1c20*/  USEL UR28, UR19, URZ, UP2 ;  /* 0x000000ff131c7287 */ /* 0x000fe20009000000 */
[----:B------:R-:W-:Y:S06]  /*1c30*/  UMOV UR18, UR32 ;  /* 0x0000002000127c82 */ /* 0x000fec0008000000 */
[----:B---3--:R-:W-:Y:S05]  /*1c40*/  BRA.U UP0, `(.L_x_23) ;  /* 0xfffffffd00287547 */ /* 0x008fea000b83ffff */
.L_x_18:
[----:B------:R-:W-:Y:S01]  /*1c50*/  ULEA UR4, UR32, UR22, 0x3 ;  /* 0x0000001620047291 */ /* 0x000fe2000f8e18ff */
[----:B-1----:R-:W-:Y:S01]  /*1c60*/  MOV R2, UR33 ;  /* 0x0000002100027c02 */ /* 0x002fe20008000f00 */
[----:B------:R-:W-:Y:S01]  /*1c70*/  @!P1 SYNCS.ARRIVE.TRANS64.A1T0 RZ, [UR22+0x138], RZ ;  /* 0x000138ffffff99a7 */ /* 0x000fe20008100016 */
[----:B------:R-:W-:Y:S02]  /*1c80*/  UISETP.GE.AND UP0, UPT, UR34, 0x1, UPT ;  /* 0x000000012200788c */ /* 0x000fe4000bf06270 */
[----:B------:R-:W-:-:S04]  /*1c90*/  SHF.L.U32 R2, R2, 0x1f, RZ ;  /* 0x0000001f02027819 */ /* 0x000fc800000006ff */
[----:B------:R1:W3:Y:S03]  /*1ca0*/  SYNCS.PHASECHK.TRANS64.TRYWAIT P2, [UR4+0x80], R2 ;  /* 0x00008002ff0075a7 */ /* 0x0002e60008041104 */
[----:B------:R-:W-:Y:S05]  /*1cb0*/  BRA.U !UP0, `(.L_x_24) ;  /* 0x0000000508747547 */ /* 0x000fea000b800000 */
[----:B------:R-:W4:Y:S01]  /*1cc0*/  LDC.64 R8, c[0x0][0x480] ;  /* 0x00012000ff087b82 */ /* 0x000f220000000a00 */
[----:B------:R-:W3:Y:S01]  /*1cd0*/  LDCU UR25, c[0x0][0x390] ;  /* 0x00007200ff1977ac */ /* 0x000ee20008000800 */
[----:B------:R-:W3:Y:S06]  /*1ce0*/  LDCU UR26, c[0x0][0x38c] ;  /* 0x00007180ff1a77ac */ /* 0x000eec0008000800 */
[----:B------:R-:W4:Y:S01]  /*1cf0*/  LDC.64 R6, c[0x0][0x488] ;  /* 0x00012200ff067b82 */ /* 0x000f220000000a00 */
[----:B------:R-:W3:Y:S01]  /*1d00*/  LDCU.64 UR14, c[0x0][0x4b8] ;  /* 0x00009700ff0e77ac */ /* 0x000ee20008000a00 */
[----:B------:R-:W-:Y:S01]  /*1d10*/  UIADD3 UR31, UPT, UPT, UR34, UR31, URZ ;  /* 0x0000001f221f7290 */ /* 0x000fe2000fffe0ff */
[----:B------:R-:W-:-:S05]  /*1d20*/  UMOV UR40, UR34 ;  /* 0x0000002200287c82 */ /* 0x000fca0008000000 */
[----:B-12---:R-:W1:Y:S01]  /*1d30*/  LDC.64 R2, c[0x0][0x490] ;  /* 0x00012400ff027b82 */ /* 0x006e620000000a00 */
[----:B------:R-:W-:Y:S01]  /*1d40*/  UMOV UR38, UR32 ;  /* 0x0000002000267c82 */ /* 0x000fe20008000000 */
[----:B----4-:R-:W-:Y:S01]  /*1d50*/  IMAD.HI.U32 R9, R18, R9, RZ ;  /* 0x0000000912097227 */ /* 0x010fe200078e00ff */
[----:B------:R-:W-:-:S05]  /*1d60*/  ISETP.NE.AND P1, PT, R8, 0x1, PT ;  /* 0x000000010800780c */ /* 0x000fca0003f25270 */
[----:B------:R-:W2:Y:S01]  /*1d70*/  LDC.64 R4, c[0x0][0x4b0] ;  /* 0x00012c00ff047b82 */ /* 0x000ea20000000a00 */
[----:B------:R-:W-:-:S04]  /*1d80*/  SHF.R.U32.HI R6, RZ, R6, R9 ;  /* 0x00000006ff067219 */ /* 0x000fc80000011609 */
        /* <DEDUP_REMOVED lines=10> */
[----:B--2---:R-:W-:Y:S02]  /*1e30*/  R2UR UR8, R4 ;  /* 0x00000000040872ca */ /* 0x004fe400000e0000 */
[----:B------:R-:W-:Y:S02]  /*1e40*/  R2UR UR9, R9 ;  /* 0x00000000090972ca */ /* 0x000fe400000e0000 */
[----:B------:R-:W-:-:S06]  /*1e50*/  R2UR UR6, R5 ;  /* 0x00000000050672ca */ /* 0x000fcc00000e0000 */
[----:B------:R-:W-:Y:S01]  /*1e60*/  USEL UR13, UR4, UR13, !UP0 ;  /* 0x0000000d040d7287 */ /* 0x000fe2000c000000 */
[----:B------:R-:W2:Y:S05]  /*1e70*/  LDCU.64 UR4, c[0x0][0x4d8] ;  /* 0x00009b00ff0477ac */ /* 0x000eaa0008000a00 */
[----:B------:R-:W-:-:S04]  /*1e80*/  IMAD R14, RZ, RZ, -UR13 ;  /* 0x8000000dff0e7e24 */ /* 0x000fc8000f8e02ff */
[----:B------:R-:W-:Y:S01]  /*1e90*/  IMAD R14, R7, R14, R6 ;  /* 0x0000000e070e7224 */ /* 0x000fe200078e0206 */
[----:B-1----:R-:W-:-:S04]  /*1ea0*/  R2UR UR11, R2 ;  /* 0x00000000020b72ca */ /* 0x002fc800000e0000 */
[----:B------:R-:W-:Y:S02]  /*1eb0*/  R2UR UR7, R14 ;  /* 0x000000000e0772ca */ /* 0x000fe400000e0000 */
[----:B------:R-:W-:-:S07]  /*1ec0*/  R2UR UR12, R3 ;  /* 0x00000000030c72ca */ /* 0x000fce00000e0000 */
[----:B------:R-:W-:-:S06]  /*1ed0*/  UIMAD UR11, UR9, UR8, UR11 ;  /* 0x00000008090b72a4 */ /* 0x000fcc000f8e020b */
[----:B--23--:R-:W-:-:S12]  /*1ee0*/  UIMAD UR12, UR7, UR6, UR12 ;  /* 0x00000006070c72a4 */ /* 0x00cfd8000f8e020c */
.L_x_29:
[----:B--2---:R-:W-:Y:S01]  /*1ef0*/  @!P0 MOV R3, 0x3000 ;  /* 0x0000300000038802 */ /* 0x004fe20000000f00 */
[----:B------:R-:W-:Y:S01]  /*1f00*/  ULEA UR9, UR38, UR22, 0x3 ;  /* 0x0000001626097291 */ /* 0x000fe2000f8e18ff */
[----:B---3--:R-:W-:Y:S11]  /*1f10*/  @P2 BRA `(.L_x_25) ;  /* 0x0000000000102947 */ /* 0x008ff60003800000 */
[----:B------:R-:W-:Y:S04]  /*1f20*/  MOV R4, UR33 ;  /* 0x0000002100047c02 */ /* 0x000fe80008000f00 */
[----:B------:R-:W-:Y:S04]  /*1f30*/  SHF.L.U32 R4, R4, 0x1f, RZ ;  /* 0x0000001f04047819 */ /* 0x000fe800000006ff */
[----:B------:R-:W1:Y:S02]  /*1f40*/  SYNCS.PHASECHK.TRANS64.TRYWAIT P1, [UR9+0x80], R4 ;  /* 0x00008004ff0075a7 */ /* 0x000e640008021109 */
[----:B-1----:R-:W-:Y:S05]  /*1f50*/  @!P1 BRA `(.L_x_26) ;  /* 0x0000006000049947 */ /* 0x002fea0003800000 */
.L_x_25:
[----:B------:R2:W-:Y:S01]  /*1f60*/  @!P0 SYNCS.ARRIVE.TRANS64 RZ, [UR9], R3 ;  /* 0x00000003ffff89a7 */ /* 0x0005e20008000009 */
[----:B------:R-:W-:Y:S04]  /*1f70*/  BSSY.RECONVERGENT B0, `(.L_x_27) ;  /* 0x0000003000007945 */ /* 0x000fe80003800200 */
[----:B------:R-:W-:Y:S05]  /*1f80*/  @P5 BRA `(.L_x_28) ;  /* 0x0000000000045947 */ /* 0x000fea0003800000 */
[----:B------:R-:W-:Y:S05]  /*1f90*/  BPT.TRAP 0x1 ;  /* 0x000000040000795c */ /* 0x000fea0000300000 */
.L_x_28:
[----:B------:R-:W-:Y:S05]  /*1fa0*/  BSYNC.RECONVERGENT B0 ;  /* 0x0000000000007941 */ /* 0x000fea0003800200 */
.L_x_27:
        /* <DEDUP_REMOVED lines=8> */
[----:B------:R-:W-:Y:S02]  /*2030*/  UIADD3 UR39, UPT, UPT, UR28, 0x1, URZ ;  /* 0x000000011c277890 */ /* 0x000fe4000fffe0ff */
[----:B------:R-:W-:Y:S01]  /*2040*/  UIADD3 UR46, UP1, UPT, UR36, 0x80, URZ ;  /* 0x00000080242e7890 */ /* 0x000fe2000ff3e0ff */
[----:B-1----:R-:W-:Y:S01]  /*2050*/  MOV R2, UR33 ;  /* 0x0000002100027c02 */ /* 0x002fe20008000f00 */
[----:B------:R-:W-:Y:S02]  /*2060*/  UPRMT UR41, UR6, 0x40, UR7 ;  /* 0x0000004006297896 */ /* 0x000fe40008000007 */
[----:B------:R-:W-:Y:S01]  /*2070*/  UISETP.NE.AND UP2, UPT, UR39, UR26, UPT ;  /* 0x0000001a2700728c */ /* 0x000fe2000bf45270 */
[----:B------:R-:W-:Y:S01]  /*2080*/  SHF.L.U32 R2, R2, 0x1f, RZ ;  /* 0x0000001f02027819 */ /* 0x000fe200000006ff */
[----:B------:R-:W-:Y:S02]  /*2090*/  USHF.L.U32 UR10, UR30, 0x5, URZ ;  /* 0x000000051e0a7899 */ /* 0x000fe400080006ff */
[----:B------:R-:W-:Y:S01]  /*20a0*/  UIADD3.X UR47, UPT, UPT, URZ, UR37, URZ, UP1, !UPT ;  /* 0x00000025ff2f7290 */ /* 0x000fe20008ffe4ff */
[----:B------:R1:W3:Y:S01]  /*20b0*/  SYNCS.PHASECHK.TRANS64.TRYWAIT P2, [UR8+0x80], R2 ;  /* 0x00008002ff0075a7 */ /* 0x0002e20008041108 */
[----:B------:R-:W-:Y:S02]  /*20c0*/  ULEA UR8, UR38, UR22, 0xd ;  /* 0x0000001626087291 */ /* 0x000fe4000f8e68ff */
[----:B------:R-:W-:Y:S02]  /*20d0*/  UPRMT UR48, UR41, 0x5410, URZ ;  /* 0x0000541029307896 */ /* 0x000fe400080000ff */
[----:B------:R-:W-:Y:S02]  /*20e0*/  UIADD3 UR8, UPT, UPT, UR8, 0x6400, URZ ;  /* 0x0000640008087890 */ /* 0x000fe4000fffe0ff */
[----:B------:R-:W-:Y:S02]  /*20f0*/  UIADD3 UR44, UP0, UPT, UR36, 0x180, URZ ;  /* 0x00000180242c7890 */ /* 0x000fe4000ff1e0ff */
[----:B------:R-:W-:Y:S02]  /*2100*/  ULEA UR16, UR38, UR22, 0xc ;  /* 0x0000001626107291 */ /* 0x000fe4000f8e60ff */
[----:B------:R-:W-:Y:S02]  /*2110*/  UIADD3.X UR45, UPT, UPT, URZ, UR37, URZ, UP0, !UPT ;  /* 0x00000025ff2d7290 */ /* 0x000fe400087fe4ff */
[----:B------:R-:W-:Y:S01]  /*2120*/  UIADD3 UR16, UPT, UPT, UR16, 0x26400, URZ ;  /* 0x0002640010107890 */ /* 0x000fe2000fffe0ff */
[----:B------:R1:W-:Y:S01]  /*2130*/  UTMALDG.4D.IM2COL [UR8], [UR46], UR48 ;  /* 0x000000082e0073b4 */ /* 0x0003e20008058030 */
[----:B------:R-:W-:Y:S02]  /*2140*/  UIADD3 UR38, UPT, UPT, UR29, 0x1, URZ ;  /* 0x000000011d267890 */ /* 0x000fe4000fffe0ff */
[----:B------:R-:W-:Y:S02]  /*2150*/  @UP2 UIADD3 UR38, UPT, UPT, UR29, URZ, URZ ;  /* 0x000000ff1d262290 */ /* 0x000fe4000fffe0ff */
[----:B------:R-:W-:Y:S02]  /*2160*/  UIADD3 UR41, UPT, UPT, UR30, 0x1, URZ ;  /* 0x000000011e297890 */ /* 0x000fe4000fffe0ff */
[----:B------:R-:W-:Y:S02]  /*2170*/  UISETP.NE.AND UP0, UPT, UR38, UR25, UPT ;  /* 0x000000192600728c */ /* 0x000fe4000bf05270 */
[----:B------:R-:W-:Y:S01]  /*2180*/  UIADD3 UR49, UPT, UPT, UR40, -0x1, URZ ;  /* 0xffffffff28317890 */ /* 0x000fe2000fffe0ff */
[----:B------:R-:W-:Y:S01]  /*2190*/  UMOV UR42, 0x0 ;  /* 0x00000000002a7882 */ /* 0x000fe20000000000 */
[----:B------:R-:W-:Y:S01]  /*21a0*/  UMOV UR43, 0x10000000 ;  /* 0x10000000002b7882 */ /* 0x000fe20000000000 */
[----:B------:R-:W-:Y:S01]  /*21b0*/  UMOV UR19, UR27 ;  /* 0x0000001b00137c82 */ /* 0x000fe20008000000 */
[----:B------:R-:W-:Y:S01]  /*21c0*/  UMOV UR20, UR28 ;  /* 0x0000001c00147c82 */ /* 0x000fe20008000000 */
[----:B------:R-:W-:Y:S01]  /*21d0*/  USEL UR28, UR39, URZ, UP2 ;  /* 0x000000ff271c7287 */ /* 0x000fe20009000000 */
[----:B------:R-:W-:Y:S03]  /*21e0*/  UMOV UR21, UR29 ;  /* 0x0000001d00157c82 */ /* 0x000fe60008000000 */
[----:B------:R-:W-:Y:S02]  /*21f0*/  @UP0 UIADD3 UR41, UPT, UPT, UR30, URZ, URZ ;  /* 0x000000ff1e290290 */ /* 0x000fe4000fffe0ff */
[----:B------:R-:W-:Y:S01]  /*2200*/  USEL UR29, UR38, URZ, UP0 ;  /* 0x000000ff261d7287 */ /* 0x000fe20008000000 */
[----:B------:R-:W-:Y:S01]  /*2210*/  UMOV UR17, UR9 ;  /* 0x0000000900117c82 */ /* 0x000fe20008000000 */
[----:B------:R-:W-:Y:S01]  /*2220*/  UMOV UR18, UR10 ;  /* 0x0000000a00127c82 */ /* 0x000fe20008000000 */
[----:B------:R-:W-:Y:S01]  /*2230*/  UISETP.GT.U32.AND UP0, UPT, UR40, 0x1, UPT ;  /* 0x000000012800788c */ /* 0x000fe2000bf04070 */
[----:B------:R1:W-:Y:S01]  /*2240*/  UTMALDG.4D [UR16], [UR44], desc[UR42] ;  /* 0x00002a102c0075b4 */ /* 0x0003e20008019000 */
[----:B------:R-:W-:Y:S01]  /*2250*/  UMOV UR38, UR32 ;  /* 0x0000002000267c82 */ /* 0x000fe20008000000 */
[----:B------:R-:W-:Y:S01]  /*2260*/  UMOV UR40, UR49 ;  /* 0x0000003100287c82 */ /* 0x000fe20008000000 */
[----:B------:R-:W-:Y:S05]  /*2270*/  UMOV UR30, UR41 ;  /* 0x00000029001e7c82 */ /* 0x000fea0008000000 */
[----:B-1----:R-:W-:Y:S05]  /*2280*/  BRA.U UP0, `(.L_x_29) ;  /* 0xfffffffd00187547 */ /* 0x002fea000b83ffff */
.L_x_24:
[----:B--2---:R-:W-:Y:S01]  /*2290*/  SHF.L.U32 R3, R13, 0x1f, RZ ;  /* 0x0000001f0d037819 */ /* 0x004fe200000006ff */
[----:B------:R-:W-:-:S03]  /*22a0*/  NOP ;  /* 0x0000000000007918 */ /* 0x000fc60000000000 */
[----:B------:R-:W2:Y:S02]  /*22b0*/  SYNCS.PHASECHK.TRANS64.TRYWAIT P1, [UR22+0x140], R3 ;  /* 0x00014003ff0075a7 */ /* 0x000ea40008021116 */
[----:B--2---:R-:W-:Y:S05]  /*22c0*/  @!P1 BRA `(.L_x_30) ;  /* 0x0000005c00409947 */ /* 0x004fea0003800000 */
.L_x_123:
[----:B------:R-:W2:Y:S01]  /*22d0*/  LDS.128 R4, [UR22+0x180] ;  /* 0x00018016ff047984 */ /* 0x000ea20008000c00 */
[----:B------:R-:W-:Y:S01]  /*22e0*/  UIADD3 UR4, UPT, UPT, UR22, 0x148, URZ ;  /* 0x0000014816047890 */ /* 0x000fe2000fffe0ff */
[----:B------:R-:W-:Y:S01]  /*22f0*/  ISETP.GE.AND P1, PT, R40, 0x1, PT ;  /* 0x000000012800780c */ /* 0x000fe20003f26270 */
[----:B------:R-:W-:Y:S01]  /*2300*/  @!PT LDS RZ, [RZ] ;  /* 0x00000000fffff984 */ /* 0x000fe20000000800 */
[----:B------:R-:W-:Y:S01]  /*2310*/  @!PT LDS RZ, [RZ] ;  /* 0x00000000fffff984 */ /* 0x000fe20000000800 */
[----:B------:R-:W-:Y:S01]  /*2320*/  @!PT LDS RZ, [RZ] ;  /* 0x00000000fffff984 */ /* 0x000fe20000000800 */
[----:B------:R-:W-:Y:S01]  /*2330*/  @!PT LDS RZ, [RZ] ;  /* 0x00000000fffff984 */ /* 0x000fe20000000800 */
[----:B------:R1:W-:Y:S06]  /*2340*/  MEMBAR.ALL.CTA ;  /* 0x0000000000007992 */ /* 0x0003ec0000008000 */
[----:B-1----:R-:W1:Y:S01]  /*2350*/  FENCE.VIEW.ASYNC.S ;  /* 0x00000000000073c6 */ /* 0x002e620000000000 */
[----:B------:R-:W-:-:S09]  /*2360*/  UPRMT UR4, URZ, 0x654, UR4 ;  /* 0x00000654ff047896 */ /* 0x000fd20008000004 */
[----:B-1----:R-:W-:Y:S01]  /*2370*/  SYNCS.ARRIVE.TRANS64.RED.A1T0 RZ, [UR4], RZ ;  /* 0x000000ffffff79a7 */ /* 0x002fe20008100404 */
[----:B--2---:R-:W-:-:S13]  /*2380*/  LOP3.LUT P4, RZ, R6, 0x1, RZ, 0xc0, !PT ;  /* 0x0000000106ff7812 */ /* 0x004fda000788c0ff */
[----:B------:R-:W-:Y:S02]  /*2390*/  @P4 MOV R12, R4 ;  /* 0x00000004000c4202 */ /* 0x000fe40000000f00 */
[----:B------:R-:W-:Y:S01]  /*23a0*/  @P4 LOP3.LUT R11, R5, 0xffff, RZ, 0xc0, !PT ;  /* 0x0000ffff050b4812 */ /* 0x000fe200078ec0ff */
[----:B------:R-:W-:Y:S06]  /*23b0*/  @!P1 BRA `(.L_x_31) ;  /* 0x0000000000b89947 */ /* 0x000fec0003800000 */
[----:B------:R-:W1:Y:S01]  /*23c0*/  LDC.64 R4, c[0x0][0xb18] ;  /* 0x0002c600ff047b82 */ /* 0x000e620000000a00 */
[----:B----4-:R-:W-:-:S07]  /*23d0*/  ISETP.NE.AND P3, PT, R40, 0x1, PT ;  /* 0x000000012800780c */ /* 0x010fce0003f65270 */
[----:B------:R-:W2:Y:S08]  /*23e0*/  LDC.64 R6, c[0x0][0xb10] ;  /* 0x0002c400ff067b82 */ /* 0x000eb00000000a00 */
[----:B------:R-:W4:Y:S08]  /*23f0*/  LDC R8, c[0x0][0xb20] ;  /* 0x0002c800ff087b82 */ /* 0x000f300000000800 */
[----:B------:R-:W3:Y:S01]  /*2400*/  LDC R9, c[0x0][0xb0c] ;  /* 0x0002c300ff097b82 */ /* 0x000ee20000000800 */
[----:B-1----:R-:W-:Y:S01]  /*2410*/  IMAD.HI.U32 R15, R0, R5, RZ ;  /* 0x00000005000f7227 */ /* 0x002fe200078e00ff */
[----:B------:R-:W-:-:S03]  /*2420*/  ISETP.NE.AND P1, PT, R4, 0x1, PT ;  /* 0x000000010400780c */ /* 0x000fc60003f25270 */
[----:B------:R-:W-:-:S03]  /*2430*/  IMAD.HI.U32 R5, R11, R5, RZ ;  /* 0x000000050b057227 */ /* 0x000fc600078e00ff */
[----:B------:R-:W1:Y:S01]  /*2440*/  LDC.64 R2, c[0x0][0xb28] ;  /* 0x0002ca00ff027b82 */ /* 0x000e620000000a00 */
[----:B--2---:R-:W-:-:S04]  /*2450*/  IMAD.HI.U32 R16, R10, R6, RZ ;  /* 0x000000060a107227 */ /* 0x004fc800078e00ff */
[----:B------:R-:W-:Y:S01]  /*2460*/  IMAD.HI.U32 R17, R12, R6, RZ ;  /* 0x000000060c117227 */ /* 0x000fe200078e00ff */
[----:B------:R-:W-:Y:S02]  /*2470*/  SHF.R.U32.HI R16, RZ, R7, R16 ;  /* 0x00000007ff107219 */ /* 0x000fe40000011610 */
[-C--:B----4-:R-:W-:Y:S02]  /*2480*/  SHF.R.U32.HI R15, RZ, R8.reuse, R15 ;  /* 0x00000008ff0f7219 */ /* 0x090fe4000001160f */
[----:B------:R-:W-:Y:S02]  /*2490*/  SHF.R.U32.HI R5, RZ, R8, R5 ;  /* 0x00000008ff057219 */ /* 0x000fe40000011605 */
[----:B------:R-:W-:Y:S02]  /*24a0*/  SEL R15, R0, R15, !P1 ;  /* 0x0000000f000f7207 */ /* 0x000fe40004800000 */
[----:B------:R-:W-:Y:S02]  /*24b0*/  SHF.R.U32.HI R17, RZ, R7, R17 ;  /* 0x00000007ff117219 */ /* 0x000fe40000011611 */
[----:B---3--:R-:W-:-:S02]  /*24c0*/  ISETP.NE.AND P2, PT, R9, 0x1, PT ;  /* 0x000000010900780c */ /* 0x008fc40003f45270 */
[----:B------:R-:W-:Y:S02]  /*24d0*/  SEL R5, R11, R5, !P1 ;  /* 0x000000050b057207 */ /* 0x000fe40004800000 */
[----:B------:R-:W-:Y:S02]  /*24e0*/  SEL R16, R10, R16, !P2 ;  /* 0x000000100a107207 */ /* 0x000fe40005000000 */
[----:B------:R-:W-:Y:S01]  /*24f0*/  SEL R17, R12, R17, !P2 ;  /* 0x000000110c117207 */ /* 0x000fe20005000000 */
[----:B-1----:R-:W-:-:S04]  /*2500*/  IMAD.HI.U32 R14, R15, R2, RZ ;  /* 0x000000020f0e7227 */ /* 0x002fc800078e00ff */
        /* <DEDUP_REMOVED lines=10> */
[----:B------:R-:W-:-:S04]  /*25b0*/  @!P1 IMAD.HI.U32 R7, R17, R2, RZ ;  /* 0x0000000211079227 */ /* 0x000fc800078e00ff */
[----:B------:R-:W-:Y:S01]  /*25c0*/  IMAD.MOV R2, RZ, RZ, -R6 ;  /* 0x000000ffff027224 */ /* 0x000fe200078e0a06 */
[----:B------:R-:W-:Y:S02]  /*25d0*/  @!P1 SHF.R.U32.HI R3, RZ, R3, R7 ;  /* 0x00000003ff039219 */ /* 0x000fe40000011607 */
[----:B------:R-:W-:Y:S01]  /*25e0*/  IADD3 R7, PT, PT, -R5, RZ, RZ ;  /* 0x000000ff05077210 */ /* 0x000fe20007ffe1ff */
[----:B------:R-:W-:Y:S01]  /*25f0*/  IMAD R2, R40, R2, R5 ;  /* 0x0000000228027224 */ /* 0x000fe200078e0205 */
        /* <DEDUP_REMOVED lines=10> */
.L_x_31:
[----:B------:R-:W1:Y:S02]  /*26a0*/  LDCU UR4, c[0x0][0xb30] ;  /* 0x00016600ff0477ac */ /* 0x000e640008000800 */
[----:B-1----:R-:W-:-:S09]  /*26b0*/  UISETP.NE.AND UP0, UPT, UR4, 0x1, UPT ;  /* 0x000000010400788c */ /* 0x002fd2000bf05270 */
[----:B------:R-:W-:Y:S05]  /*26c0*/  BRA.U UP0, `(.L_x_32) ;  /* 0x0000000100407547 */ /* 0x000fea000b800000 */
[----:B------:R-:W1:Y:S08]  /*26d0*/  LDC.64 R4, c[0x0][0xb10] ;  /* 0x0002c400ff047b82 */ /* 0x000e700000000a00 */
[----:B------:R-:W2:Y:S08]  /*26e0*/  LDC.64 R2, c[0x0][0xb18] ;  /* 0x0002c600ff027b82 */ /* 0x000eb00000000a00 */
[----:B------:R-:W3:Y:S08]  /*26f0*/  LDC R6, c[0x0][0xb20] ;  /* 0x0002c800ff067b82 */ /* 0x000ef00000000800 */
[----:B------:R-:W4:Y:S01]  /*2700*/  LDC R7, c[0x0][0xb0c] ;  /* 0x0002c300ff077b82 */ /* 0x000f220000000800 */
[----:B-1----:R-:W-:-:S05]  /*2710*/  IMAD.HI.U32 R4, R12, R4, RZ ;  /* 0x000000040c047227 */ /* 0x002fca00078e00ff */
[----:B------:R-:W-:Y:S01]  /*2720*/  SHF.R.U32.HI R4, RZ, R5, R4 ;  /* 0x00000005ff047219 */ /* 0x000fe20000011604 */
[----:B--2---:R-:W-:Y:S01]  /*2730*/  IMAD.HI.U32 R3, R11, R3, RZ ;  /* 0x000000030b037227 */ /* 0x004fe200078e00ff */
[----:B------:R-:W-:-:S04]  /*2740*/  ISETP.NE.AND P1, PT, R2, 0x1, PT ;  /* 0x000000010200780c */ /* 0x000fc80003f25270 */
[----:B---3--:R-:W-:-:S04]  /*2750*/  SHF.R.U32.HI R3, RZ, R6, R3 ;  /* 0x00000006ff037219 */ /* 0x008fc80000011603 */
[----:B------:R-:W-:Y:S02]  /*2760*/  SEL R3, R11, R3, !P1 ;  /* 0x000000030b037207 */ /* 0x000fe40004800000 */
[----:B----4-:R-:W-:-:S04]  /*2770*/  ISETP.NE.AND P2, PT, R7, 0x1, PT ;  /* 0x000000010700780c */ /* 0x010fc80003f45270 */
[----:B------:R-:W-:-:S05]  /*2780*/  SEL R4, R12, R4, !P2 ;  /* 0x000000040c047207 */ /* 0x000fca0005000000 */
[----:B------:R-:W-:Y:S02]  /*2790*/  IMAD.IADD R5, R3, 0x1, -R4 ;  /* 0x0000000103057824 */ /* 0x000fe400078e0a04 */
[----:B------:R-:W-:Y:S02]  /*27a0*/  IMAD.IADD R3, R4, 0x1, -R3 ;  /* 0x0000000104037824 */ /* 0x000fe400078e0a03 */
[----:B------:R-:W-:Y:S02]  /*27b0*/  IMAD R12, R5, R7, R12 ;  /* 0x00000007050c7224 */ /* 0x000fe400078e020c */
[----:B------:R-:W-:-:S07]  /*27c0*/  IMAD R11, R3, R2, R11 ;  /* 0x00000002030b7224 */ /* 0x000fce00078e020b */
.L_x_32:
[----:B------:R-:W-:Y:S01]  /*27d0*/  UMOV UR20, UR31 ;  /* 0x0000001f00147c82 */ /* 0x000fe20008000000 */
[----:B------:R-:W-:Y:S01]  /*27e0*/  PLOP3.LUT P1, PT, PT, PT, PT, 0x80, 0x8 ;  /* 0x000000000008781c */ /* 0x000fe20003f2f070 */
[----:B------:R-:W-:Y:S01]  /*27f0*/  IMAD.IADD R18, R12, 0x1, R91 ;  /* 0x000000010c127824 */ /* 0x000fe200078e025b */
[----:B------:R-:W-:Y:S01]  /*2800*/  LOP3.LUT R13, R13, 0x1, RZ, 0x3c, !PT ;  /* 0x000000010d0d7812 */ /* 0x000fe200078e3cff */
[----:B------:R-:W-:Y:S01]  /*2810*/  IMAD.IADD R14, R11, 0x1, R90 ;  /* 0x000000010b0e7824 */ /* 0x000fe200078e025a */
[----:B------:R-:W-:Y:S09]  /*2820*/  @P4 BRA `(.L_x_33) ;  /* 0xffffffec00604947 */ /* 0x000ff2000383ffff */
[----:B------:R-:W-:Y:S01]  /*2830*/  UIADD3 UR22, UPT, UPT, UR22, 0x80, URZ ;  /* 0x0000008016167890 */ /* 0x000fe2000fffe0ff */
[----:B------:R-:W-:-:S03]  /*2840*/  MOV R2, UR33 ;  /* 0x0000002100027c02 */ /* 0x000fc60008000f00 */
[----:B------:R-:W-:Y:S01]  /*2850*/  ULEA UR4, UR32, UR22, 0x3 ;  /* 0x0000001620047291 */ /* 0x000fe2000f8e18ff */
[----:B------:R-:W-:-:S08]  /*2860*/  SHF.L.U32 R2, R2, 0x1f, RZ ;  /* 0x0000001f02027819 */ /* 0x000fd000000006ff */
[----:B------:R-:W1:Y:S02]  /*2870*/  SYNCS.PHASECHK.TRANS64.TRYWAIT P0, [UR4], R2 ;  /* 0x00000002ff0075a7 */ /* 0x000e640008001104 */
[----:B-1----:R-:W-:Y:S05]  /*2880*/  @!P0 BRA `(.L_x_34) ;  /* 0x0000005400e88947 */ /* 0x002fea0003800000 */
.L_x_125:
[----:B------:R-:W-:-:S04]  /*2890*/  UIADD3 UR6, UPT, UPT, UR32, 0x1, URZ ;  /* 0x0000000120067890 */ /* 0x000fc8000fffe0ff */
[----:B------:R-:W-:-:S04]  /*28a0*/  UISETP.NE.AND UP0, UPT, UR6, 0x10, UPT ;  /* 0x000000100600788c */ /* 0x000fc8000bf05270 */
[----:B------:R-:W-:Y:S02]  /*28b0*/  USEL UR5, URZ, 0x1, UP0 ;  /* 0x00000001ff057887 */ /* 0x000fe40008000000 */
[----:B------:R-:W-:Y:S02]  /*28c0*/  USEL UR6, UR6, URZ, UP0 ;  /* 0x000000ff06067287 */ /* 0x000fe40008000000 */
[----:B------:R-:W-:Y:S02]  /*28d0*/  ULOP3.LUT UR5, UR33, UR5, URZ, 0x3c, !UPT ;  /* 0x0000000521057292 */ /* 0x000fe4000f8e3cff */
[----:B------:R-:W-:-:S04]  /*28e0*/  ULEA UR4, UR6, UR22, 0x3 ;  /* 0x0000001606047291 */ /* 0x000fc8000f8e18ff */
[----:B-1----:R-:W-:-:S04]  /*28f0*/  MOV R2, UR5 ;  /* 0x0000000500027c02 */ /* 0x002fc80008000f00 */
[----:B------:R-:W-:-:S04]  /*2900*/  SHF.L.U32 R2, R2, 0x1f, RZ ;  /* 0x0000001f02027819 */ /* 0x000fc800000006ff */
[----:B------:R-:W1:Y:S02]  /*2910*/  SYNCS.PHASECHK.TRANS64.TRYWAIT P0, [UR4], R2 ;  /* 0x00000002ff0075a7 */ /* 0x000e640008001104 */
[----:B-1----:R-:W-:Y:S05]  /*2920*/  @!P0 BRA `(.L_x_35) ;  /* 0x0000005400d88947 */ /* 0x002fea0003800000 */
.L_x_127:
        /* <DEDUP_REMOVED lines=10> */
.L_x_129:
        /* <DEDUP_REMOVED lines=10> */
.L_x_131:
        /* <DEDUP_REMOVED lines=10> */
.L_x_133:
        /* <DEDUP_REMOVED lines=10> */
.L_x_135:
        /* <DEDUP_REMOVED lines=10> */
.L_x_137:
        /* <DEDUP_REMOVED lines=10> */
.L_x_139:
        /* <DEDUP_REMOVED lines=10> */
.L_x_141:
        /* <DEDUP_REMOVED lines=10> */
.L_x_143:
        /* <DEDUP_REMOVED lines=10> */
.L_x_145:
        /* <DEDUP_REMOVED lines=10> */
.L_x_147:
        /* <DEDUP_REMOVED lines=10> */
.L_x_149:
        /* <DEDUP_REMOVED lines=10> */
.L_x_151:
        /* <DEDUP_REMOVED lines=10> */
.L_x_153:
[----:B------:R-:W-:-:S04]  /*3150*/  UIADD3 UR6, UPT, UPT, UR6, 0x1, URZ ;  /* 0x0000000106067890 */ /* 0x000fc8000fffe0ff */
[----:B------:R-:W-:-:S04]  /*3160*/  UISETP.NE.AND UP0, UPT, UR6, 0x10, UPT ;  /* 0x000000100600788c */ /* 0x000fc8000bf05270 */
[----:B------:R-:W-:Y:S02]  /*3170*/  USEL UR4, URZ, 0x1, UP0 ;  /* 0x00000001ff047887 */ /* 0x000fe40008000000 */
[----:B------:R-:W-:Y:S02]  /*3180*/  USEL UR6, UR6, URZ, UP0 ;  /* 0x000000ff06067287 */ /* 0x000fe40008000000 */
[----:B------:R-:W-:Y:S02]  /*3190*/  ULOP3.LUT UR4, UR5, UR4, URZ, 0x3c, !UPT ;  /* 0x0000000405047292 */ /* 0x000fe4000f8e3cff */
[----:B------:R-:W-:-:S04]  /*31a0*/  ULEA UR6, UR6, UR22, 0x3 ;  /* 0x0000001606067291 */ /* 0x000fc8000f8e18ff */
[----:B-1----:R-:W-:Y:S02]  /*31b0*/  IMAD.U32 R2, RZ, RZ, UR4 ;  /* 0x00000004ff027e24 */ /* 0x002fe4000f8e00ff */
[----:B------:R-:W-:-:S03]  /*31c0*/  MOV R0, UR6 ;  /* 0x0000000600007c02 */ /* 0x000fc60008000f00 */
[----:B------:R-:W-:-:S07]  /*31d0*/  SHF.L.U32 R2, R2, 0x1f, RZ ;  /* 0x0000001f02027819 */ /* 0x000fce00000006ff */
.L_x_49:
[----:B-1----:R1:W2:Y:S02]  /*31e0*/  SYNCS.PHASECHK.TRANS64.TRYWAIT P0, [R0+URZ], R2 ;  /* 0x00000002000075a7 */ /* 0x0022a400080011ff */
[----:B--2---:R-:W-:Y:S05]  /*31f0*/  @!P0 NANOSLEEP.SYNCS 0x989680 ;  /* 0x009896800000895d */ /* 0x004fea0003900000 */
[----:B------:R-:W2:Y:S02]  /*3200*/  @!P0 SYNCS.PHASECHK.TRANS64 P0, [R0+URZ], R2 ;  /* 0x00000002000085a7 */ /* 0x000ea400080010ff */
[----:B--2---:R-:W-:Y:S05]  /*3210*/  @P0 EXIT ;  /* 0x000000000000094d */ /* 0x004fea0003800000 */
[----:B------:R-:W-:Y:S05]  /*3220*/  BRA `(.L_x_49) ;  /* 0xfffffffc00ec7947 */ /* 0x000fea000383ffff */
.L_x_17:
[----:B------:R-:W-:-:S04]  /*3230*/  UISETP.NE.AND UP0, UPT, UR45, URZ, UPT ;  /* 0x000000ff2d00728c */ /* 0x000fc8000bf05270 */
[----:B------:R-:W-:-:S09]  /*3240*/  UISETP.NE.OR UP0, UPT, UR6, 0x1, UP0 ;  /* 0x000000010600788c */ /* 0x000fd20008705670 */
[----:B------:R-:W-:Y:S05]  /*3250*/  BRA.U UP0, `(.L_x_50) ;  /* 0x0000000100b07547 */ /* 0x000fea000b800000 */
[----:B------:R-:W-:Y:S01]  /*3260*/  UMOV UR4, 0x400 ;  /* 0x0000040000047882 */ /* 0x000fe20000000000 */
[----:B------:R-:W-:Y:S01]  /*3270*/  HFMA2 R3, -RZ, RZ, 0, 5.9604644775390625e-08 ;  /* 0x00000001ff037431 */ /* 0x000fe200000001ff */
[----:B------:R-:W-:Y:S01]  /*3280*/  ULEA UR45, UR45, UR4, 0x18 ;  /* 0x000000042d2d7291 */ /* 0x000fe2000f8ec0ff */
[----:B------:R-:W-:Y:S01]  /*3290*/  ISETP.NE.AND P0, PT, R2, RZ, PT ;  /* 0x000000ff0200720c */ /* 0x000fe20003f05270 */
[----:B------:R-:W-:Y:S02]  /*32a0*/  IMAD.MOV.U32 R8, RZ, RZ, RZ ;  /* 0x000000ffff087224 */ /* 0x000fe400078e00ff */
[----:B------:R-:W-:Y:S02]  /*32b0*/  UIADD3 UR6, UPT, UPT, UR45, 0x148, URZ ;  /* 0x000001482d067890 */ /* 0x000fe4000fffe0ff */
[----:B------:R-:W-:Y:S02]  /*32c0*/  UIADD3 UR7, UPT, UPT, UR45, 0x140, URZ ;  /* 0x000001402d077890 */ /* 0x000fe4000fffe0ff */
[----:B------:R-:W-:-:S12]  /*32d0*/  UPRMT UR6, URZ, 0x654, UR6 ;  /* 0x00000654ff067896 */ /* 0x000fd80008000006 */
.L_x_53:
[----:B------:R-:W-:Y:S01]  /*32e0*/  SHF.L.U32 R6, R3, 0x1f, RZ ;  /* 0x0000001f03067819 */ /* 0x000fe200000006ff */
[----:B------:R-:W-:Y:S02]  /*32f0*/  IMAD.U32 R4, RZ, RZ, UR7 ;  /* 0x00000007ff047e24 */ /* 0x000fe4000f8e00ff */
[----:B------:R-:W-:Y:S01]  /*3300*/  @!P0 IMAD.MOV.U32 R5, RZ, RZ, 0x10 ;  /* 0x00000010ff058424 */ /* 0x000fe200078e00ff */
[----:B------:R-:W1:Y:S02]  /*3310*/  SYNCS.PHASECHK.TRANS64.TRYWAIT P1, [UR45+0x148], R6 ;  /* 0x00014806ff0075a7 */ /* 0x000e64000802112d */
[----:B------:R-:W-:-:S04]  /*3320*/  PRMT R4, R2, 0x654, R4 ;  /* 0x0000065402047816 */ /* 0x000fc80000000004 */
[----:B------:R-:W-:Y:S01]  /*3330*/  SEL R0, R4, R0, !P0 ;  /* 0x0000000004007207 */ /* 0x000fe20004000000 */
[----:B-1----:R-:W-:Y:S06]  /*3340*/  @!P1 BRA `(.L_x_51) ;  /* 0x0000005000a09947 */ /* 0x002fec0003800000 */
.L_x_155:
[----:B------:R-:W-:Y:S01]  /*3350*/  UIADD3 UR4, UPT, UPT, UR45, 0x180, URZ ;  /* 0x000001802d047890 */ /* 0x000fe2000fffe0ff */
[----:B------:R2:W-:Y:S01]  /*3360*/  @!P0 SYNCS.ARRIVE.TRANS64.RED RZ, [R0+URZ], R5 ;  /* 0x0000000500ff89a7 */ /* 0x0005e200080004ff */
[----:B------:R-:W-:Y:S01]  /*3370*/  UIADD3 UR5, UPT, UPT, UR45, 0x140, URZ ;  /* 0x000001402d057890 */ /* 0x000fe2000fffe0ff */
[----:B------:R-:W-:-:S08]  /*3380*/  LOP3.LUT R3, R3, 0x1, RZ, 0x3c, !PT ;  /* 0x0000000103037812 */ /* 0x000fd000078e3cff */
[----:B------:R-:W-:Y:S06]  /*3390*/  UGETNEXTWORKID.BROADCAST [UR4], [UR5] ;  /* 0x00000000040073ca */ /* 0x000fec0008000100 */
[----:B--2---:R-:W-:-:S04]  /*33a0*/  SHF.L.U32 R5, R8, 0x1f, RZ ;  /* 0x0000001f08057819 */ /* 0x004fc800000006ff */
[----:B------:R-:W2:Y:S02]  /*33b0*/  SYNCS.PHASECHK.TRANS64.TRYWAIT P1, [UR45+0x140], R5 ;  /* 0x00014005ff0075a7 */ /* 0x000ea4000802112d */
[----:B--2---:R-:W-:Y:S05]  /*33c0*/  @!P1 BRA `(.L_x_52) ;  /* 0x0000005000989947 */ /* 0x004fea0003800000 */
.L_x_157:
[----:B-1----:R-:W1:Y:S01]  /*33d0*/  LDS.128 R4, [UR45+0x180] ;  /* 0x0001802dff047984 */ /* 0x002e620008000c00 */
[----:B------:R-:W-:Y:S01]  /*33e0*/  LOP3.LUT R8, R8, 0x1, RZ, 0x3c, !PT ;  /* 0x0000000108087812 */ /* 0x000fe200078e3cff */
[----:B------:R-:W-:Y:S01]  /*33f0*/  @!PT LDS RZ, [RZ] ;  /* 0x00000000fffff984 */ /* 0x000fe20000000800 */
[----:B------:R-:W-:Y:S01]  /*3400*/  @!PT LDS RZ, [RZ] ;  /* 0x00000000fffff984 */ /* 0x000fe20000000800 */
[----:B------:R-:W-:Y:S01]  /*3410*/  @!PT LDS RZ, [RZ] ;  /* 0x00000000fffff984 */ /* 0x000fe20000000800 */
[----:B------:R-:W-:Y:S01]  /*3420*/  @!PT LDS RZ, [RZ] ;  /* 0x00000000fffff984 */ /* 0x000fe20000000800 */
[----:B------:R2:W-:Y:S06]  /*3430*/  MEMBAR.ALL.CTA ;  /* 0x0000000000007992 */ /* 0x0005ec0000008000 */
[----:B--2---:R-:W2:Y:S02]  /*3440*/  FENCE.VIEW.ASYNC.S ;  /* 0x00000000000073c6 */ /* 0x004ea40000000000 */
[----:B--2---:R-:W-:Y:S01]  /*3450*/  SYNCS.ARRIVE.TRANS64.RED.A1T0 RZ, [UR6], RZ ;  /* 0x000000ffffff79a7 */ /* 0x004fe20008100406 */
[----:B-1----:R-:W-:-:S13]  /*3460*/  LOP3.LUT P1, RZ, R6, 0x1, RZ, 0xc0, !PT ;  /* 0x0000000106ff7812 */ /* 0x002fda000782c0ff */
[----:B------:R-:W-:Y:S05]  /*3470*/  @P1 BRA `(.L_x_53) ;  /* 0xfffffffc00981947 */ /* 0x000fea000383ffff */
[----:B------:R-:W-:-:S04]  /*3480*/  SHF.L.U32 R0, R3, 0x1f, RZ ;  /* 0x0000001f03007819 */ /* 0x000fc800000006ff */
[----:B------:R-:W1:Y:S02]  /*3490*/  SYNCS.PHASECHK.TRANS64 P0, [UR45+0x148], R0 ;  /* 0x00014800ff0075a7 */ /* 0x000e64000800102d */
[----:B-1----:R-:W-:Y:S05]  /*34a0*/  @P0 EXIT ;  /* 0x000000000000094d */ /* 0x002fea0003800000 */
[----:B------:R-:W-:-:S07]  /*34b0*/  MOV R0, UR45 ;  /* 0x0000002d00007c02 */ /* 0x000fce0008000f00 */
.L_x_54:
[----:B-1----:R-:W-:-:S04]  /*34c0*/  SHF.L.U32 R2, R3, 0x1f, RZ ;  /* 0x0000001f03027819 */ /* 0x002fc800000006ff */
[----:B------:R1:W2:Y:S03]  /*34d0*/  SYNCS.PHASECHK.TRANS64.TRYWAIT P0, [R0+URZ+0x148], R2 ;  /* 0x00014802000075a7 */ /* 0x0002a600080011ff */
[----:B--2---:R-:W-:Y:S05]  /*34e0*/  @!P0 NANOSLEEP.SYNCS 0x989680 ;  /* 0x009896800000895d */ /* 0x004fea0003900000 */
[----:B------:R-:W2:Y:S02]  /*34f0*/  @!P0 SYNCS.PHASECHK.TRANS64 P0, [R0+URZ+0x148], R2 ;  /* 0x00014802000085a7 */ /* 0x000ea400080010ff */
[----:B--2---:R-:W-:Y:S05]  /*3500*/  @P0 EXIT ;  /* 0x000000000000094d */ /* 0x004fea0003800000 */
[----:B------:R-:W-:Y:S05]  /*3510*/  BRA `(.L_x_54) ;  /* 0xfffffffc00e87947 */ /* 0x000fea000383ffff */
.L_x_50:
[----:B------:R-:W-:-:S09]  /*3520*/  UISETP.NE.AND UP0, UPT, UR6, URZ, UPT ;  /* 0x000000ff0600728c */ /* 0x000fd2000bf05270 */
[----:B------:R-:W-:Y:S05]  /*3530*/  BRA.U UP0, `(.L_x_55) ;  /* 0x0000000d003c7547 */ /* 0x000fea000b800000 */
[----:B------:R-:W-:Y:S01]  /*3540*/  UMOV UR4, 0x40 ;  /* 0x0000004000047882 */ /* 0x000fe20000000000 */
[----:B------:R-:W-:Y:S01]  /*3550*/  NOP ;  /* 0x0000000000007918 */ /* 0x000fe20000000000 */
[----:B------:R-:W-:Y:S01]  /*3560*/  ULEA UR4, UR45, UR4, 0x18 ;  /* 0x000000042d047291 */ /* 0x000fe2000f8ec0ff */
[----:B------:R-:W-:Y:S02]  /*3570*/  UMOV UR5, 0x400 ;  /* 0x0000040000057882 */ /* 0x000fe40000000000 */
[----:B------:R-:W-:-:S06]  /*3580*/  ULEA UR45, UR45, UR5, 0x18 ;  /* 0x000000052d2d7291 */ /* 0x000fcc000f8ec0ff */
[----:B------:R-:W1:Y:S02]  /*3590*/  LDS.U8 R0, [UR4+0x1c] ;  /* 0x00001c04ff007984 */ /* 0x000e640008000000 */
[----:B-1----:R-:W-:-:S13]  /*35a0*/  ISETP.NE.AND P0, PT, R0, RZ, PT ;  /* 0x000000ff0000720c */ /* 0x002fda0003f05270 */
[----:B------:R-:W-:Y:S05]  /*35b0*/  @P0 BRA `(.L_x_56) ;  /* 0x0000000000580947 */ /* 0x000fea0003800000 */
[----:B------:R-:W-:-:S13]  /*35c0*/  ELECT P0, URZ, PT ;  /* 0x0000000000ff782f */ /* 0x000fda0003800000 */
[----:B------:R-:W-:Y:S05]  /*35d0*/  @!P0 BRA `(.L_x_57) ;  /* 0x0000000000608947 */ /* 0x000fea0003800000 */
[----:B------:R-:W-:Y:S01]  /*35e0*/  UMOV UR5, 0x10 ;  /* 0x0000001000057882 */ /* 0x000fe20000000000 */
[----:B------:R-:W-:Y:S01]  /*35f0*/  HFMA2 R0, -RZ, RZ, 0, 5.9604644775390625e-08 ;  /* 0x00000001ff007431 */ /* 0x000fe200000001ff */
[----:B------:R-:W-:-:S03]  /*3600*/  MOV R2, 0xffff ;  /* 0x0000ffff00027802 */ /* 0x000fc60000000f00 */
[----:B------:R-:W-:Y:S04]  /*3610*/  DEPBAR.LE SB1, 0x36 ;  /* 0x00009d800000791a */ /* 0x000fe80000000000 */
[----:B------:R-:W1:Y:S02]  /*3620*/  UTCATOMSWS.FIND_AND_SET.ALIGN UP0, UR5, UR5 ;  /* 0x00000005000575e3 */ /* 0x000e640008000800 */
[----:B-1----:R-:W-:Y:S01]  /*3630*/  MOV R3, UR5 ;  /* 0x0000000500037c02 */ /* 0x002fe20008000f00 */
[----:B------:R-:W-:Y:S06]  /*3640*/  BRA.U UP0, `(.L_x_58) ;  /* 0x0000000100187547 */ /* 0x000fec000b800000 */
.L_x_59:
[----:B------:R-:W-:Y:S05]  /*3650*/  NANOSLEEP 0x64 ;  /* 0x000000640000795d */ /* 0x000fea0003800000 */
[----:B------:R-:W-:-:S05]  /*3660*/  UMOV UR5, 0x10 ;  /* 0x0000001000057882 */ /* 0x000fca0000000000 */
[----:B------:R-:W-:Y:S04]  /*3670*/  DEPBAR.LE SB1, 0x36 ;  /* 0x00009d800000791a */ /* 0x000fe80000000000 */
[----:B------:R-:W1:Y:S02]  /*3680*/  UTCATOMSWS.FIND_AND_SET.ALIGN UP0, UR5, UR5 ;  /* 0x00000005000575e3 */ /* 0x000e640008000800 */
[----:B-1----:R-:W-:Y:S01]  /*3690*/  MOV R3, UR5 ;  /* 0x0000000500037c02 */ /* 0x002fe20008000f00 */
[----:B------:R-:W-:Y:S05]  /*36a0*/  BRA.U !UP0, `(.L_x_59) ;  /* 0xfffffffd08e87547 */ /* 0x000fea000b83ffff */
.L_x_58:
[-C--:B------:R-:W-:Y:S02]  /*36b0*/  SHF.L.U32 R2, R2, R3.reuse, RZ ;  /* 0x0000000302027219 */ /* 0x080fe400000006ff */
[----:B------:R-:W-:Y:S01]  /*36c0*/  SHF.L.U32 R0, R0, R3, RZ ;  /* 0x0000000300007219 */ /* 0x000fe200000006ff */
[----:B------:R-:W-:Y:S02]  /*36d0*/  IMAD.SHL.U32 R3, R3, 0x20, RZ ;  /* 0x0000002003037824 */ /* 0x000fe400078e00ff */
[----:B------:R1:W-:Y:S04]  /*36e0*/  ATOMS.OR RZ, [UR4+0x14], R2 ;  /* 0x00001402ffff798c */ /* 0x0003e8000b000004 */
[----:B------:R1:W-:Y:S04]  /*36f0*/  ATOMS.OR RZ, [UR4+0x18], R0 ;  /* 0x00001800ffff798c */ /* 0x0003e8000b000004 */
[----:B------:R1:W-:Y:S01]  /*3700*/  STS [UR45+0x190], R3 ;  /* 0x00019003ff007988 */ /* 0x0003e2000800082d */
[----:B------:R-:W-:Y:S05]  /*3710*/  BRA `(.L_x_57) ;  /* 0x0000000000107947 */ /* 0x000fea0003800000 */
.L_x_56:
[----:B------:R-:W-:Y:S02]  /*3720*/  MOV R0, 0xffffffff ;  /* 0xffffffff00007802 */ /* 0x000fe40000000f00 */
[----:B------:R-:W-:-:S03]  /*3730*/  MOV R2, 0x3760 ;  /* 0x0000376000027802 */ /* 0x000fc60000000f00 */
[----:B------:R1:W-:Y:S04]  /*3740*/  STS [UR45+0x190], R0 ;  /* 0x00019000ff007988 */ /* 0x0003e8000800082d */
[----:B-1-3-5:R-:W-:Y:S05]  /*3750*/  CALL.REL.NOINC `($__internal_1_$__cuda_sm10x_tcgen05_guardrail_trap_phase_invalid_during_alloc) ;  /* 0x0000005400307944 */ /* 0x02afea0003c00000 */
.L_x_57:
[----:B------:R-:W-:Y:S05]  /*3760*/  WARPSYNC.ALL ;  /* 0x0000000000007948 */ /* 0x000fea0003800000 */
[----:B------:R-:W2:Y:S01]  /*3770*/  S2UR UR6, SR_CgaCtaId ;  /* 0x00000000000679c3 */ /* 0x000ea20000008800 */
[----:B------:R-:W-:Y:S01]  /*3780*/  UMOV UR4, 0x400 ;  /* 0x0000040000047882 */ /* 0x000fe20000000000 */
[----:B------:R-:W-:-:S06]  /*3790*/  NOP ;  /* 0x0000000000007918 */ /* 0x000fcc0000000000 */
[----:B------:R-:W-:Y:S06]  /*37a0*/  BAR.ARV 0x6, 0xa0 ;  /* 0x0182800000007b1d */ /* 0x000fec0000002000 */
[----:B------:R-:W-:Y:S01]  /*37b0*/  IMAD.MOV.U32 R8, RZ, RZ, 0x1 ;  /* 0x00000001ff087424 */ /* 0x000fe200078e00ff */
[----:B------:R-:W-:Y:S01]  /*37c0*/  UMOV UR15, URZ ;  /* 0x000000ff000f7c82 */ /* 0x000fe20008000000 */
[----:B------:R-:W-:Y:S01]  /*37d0*/  UMOV UR14, URZ ;  /* 0x000000ff000e7c82 */ /* 0x000fe20008000000 */
[----:B------:R-:W-:Y:S01]  /*37e0*/  UMOV UR20, 0x0 ;  /* 0x0000000000147882 */ /* 0x000fe20000000000 */
[----:B------:R-:W-:Y:S01]  /*37f0*/  UMOV UR21, 0x8100490 ;  /* 0x0810049000157882 */ /* 0x000fe20000000000 */
[----:B------:R-:W-:Y:S01]  /*3800*/  UMOV UR18, 0x0 ;  /* 0x0000000000127882 */ /* 0x000fe20000000000 */
[----:B------:R-:W-:Y:S01]  /*3810*/  UMOV UR19, 0x8100490 ;  /* 0x0810049000137882 */ /* 0x000fe20000000000 */
[----:B--2---:R-:W-:Y:S01]  /*3820*/  ULEA UR6, UR6, UR4, 0x18 ;  /* 0x0000000406067291 */ /* 0x004fe2000f8ec0ff */
[----:B------:R-:W2:Y:S03]  /*3830*/  LDCU.64 UR4, c[0x0][0x388] ;  /* 0x00007100ff0477ac */ /* 0x000ea60008000a00 */
[----:B------:R-:W-:-:S02]  /*3840*/  UIADD3 UR9, UPT, UPT, UR6, 0x6400, URZ ;  /* 0x0000640006097890 */ /* 0x000fc4000fffe0ff */
[----:B------:R-:W-:-:S03]  /*3850*/  UIADD3 UR10, UPT, UPT, UR6, 0x26400, URZ ;  /* 0x00026400060a7890 */ /* 0x000fc6000fffe0ff */
[----:B------:R-:W1:Y:S01]  /*3860*/  LDS R9, [UR6+0x190] ;  /* 0x00019006ff097984 */ /* 0x000e620008000800 */
[----:B------:R-:W-:Y:S02]  /*3870*/  USHF.R.U32.HI UR9, URZ, 0x4, UR9 ;  /* 0x00000004ff097899 */ /* 0x000fe40008011609 */
[----:B------:R-:W-:Y:S02]  /*3880*/  USHF.R.U32.HI UR10, URZ, 0x4, UR10 ;  /* 0x00000004ff0a7899 */ /* 0x000fe4000801160a */
[----:B------:R-:W-:Y:S02]  /*3890*/  ULOP3.LUT UR9, UR9, 0x3fff, URZ, 0xc0, !UPT ;  /* 0x00003fff09097892 */ /* 0x000fe4000f8ec0ff */
[----:B------:R-:W-:Y:S02]  /*38a0*/  ULOP3.LUT UR10, UR10, 0x3fff, URZ, 0xc0, !UPT ;  /* 0x00003fff0a0a7892 */ /* 0x000fe4000f8ec0ff */
[----:B------:R-:W-:Y:S02]  /*38b0*/  ULOP3.LUT UR9, UR9, 0x10000, URZ, 0xfc, !UPT ;  /* 0x0001000009097892 */ /* 0x000fe4000f8efcff */
[----:B--2---:R-:W-:-:S02]  /*38c0*/  UIADD3 UR4, UPT, UPT, UR4, 0x1f, URZ ;  /* 0x0000001f04047890 */ /* 0x004fc4000fffe0ff */
[----:B------:R-:W-:Y:S02]  /*38d0*/  ULOP3.LUT UR10, UR10, 0x10000, URZ, 0xfc, !UPT ;  /* 0x000100000a0a7892 */ /* 0x000fe4000f8efcff */
[----:B------:R-:W-:-:S04]  /*38e0*/  USHF.R.S32.HI UR7, URZ, 0x1f, UR4 ;  /* 0x0000001fff077899 */ /* 0x000fc80008011404 */
[----:B------:R-:W-:-:S03]  /*38f0*/  ULEA.HI UR7, UR7, UR4, URZ, 0x5 ;  /* 0x0000000407077291 */ /* 0x000fc6000f8f28ff */
[----:B------:R-:W2:Y:S01]  /*3900*/  LDCU UR4, c[0x0][0x390] ;  /* 0x00007200ff0477ac */ /* 0x000ea20008000800 */
[----:B------:R-:W-:-:S04]  /*3910*/  USHF.R.S32.HI UR7, URZ, 0x5, UR7 ;  /* 0x00000005ff077899 */ /* 0x000fc80008011407 */
[----:B------:R-:W-:Y:S02]  /*3920*/  UIMAD UR7, UR7, UR5, URZ ;  /* 0x00000005070772a4 */ /* 0x000fe4000f8e02ff */
[----:B------:R-:W-:-:S04]  /*3930*/  UIADD3 UR5, UPT, UPT, UR6, 0x148, URZ ;  /* 0x0000014806057890 */ /* 0x000fc8000fffe0ff */
[----:B------:R-:W-:Y:S01]  /*3940*/  UPRMT UR5, URZ, 0x654, UR5 ;  /* 0x00000654ff057896 */ /* 0x000fe20008000005 */
[C---:B-1----:R-:W-:Y:S01]  /*3950*/  VIADD R3, R9.reuse, 0x40 ;  /* 0x0000004009037836 */ /* 0x042fe20000000000 */
[----:B------:R-:W-:Y:S01]  /*3960*/  LOP3.LUT R2, R9, 0xffff, RZ, 0xc0, !PT ;  /* 0x0000ffff09027812 */ /* 0x000fe200078ec0ff */
[----:B--2---:R-:W-:-:S03]  /*3970*/  UIMAD UR4, UR7, UR4, URZ ;  /* 0x00000004070472a4 */ /* 0x004fc6000f8e02ff */
[----:B------:R-:W-:Y:S01]  /*3980*/  LOP3.LUT R3, R3, 0xffff, RZ, 0xc0, !PT ;  /* 0x0000ffff03037812 */ /* 0x000fe200078ec0ff */
[----:B------:R-:W-:Y:S02]  /*3990*/  UIADD3 UR16, UPT, UPT, UR4, -0x1, URZ ;  /* 0xffffffff04107890 */ /* 0x000fe4000fffe0ff */
[----:B------:R-:W-:Y:S02]  /*39a0*/  UISETP.GE.AND UP2, UPT, UR4, 0x1, UPT ;  /* 0x000000010400788c */ /* 0x000fe4000bf46270 */
[----:B------:R1:W-:Y:S02]  /*39b0*/  STL.64 [R1], R2 ;  /* 0x0000000201007387 */ /* 0x0003e40000100a00 */
[----:B-1----:R-:W-:-:S07]  /*39c0*/  CS2R R2, SRZ ;  /* 0x0000000000027805 */ /* 0x002fce000001ff00 */
.L_x_66:
[----:B-1----:R-:W-:-:S04]  /*39d0*/  SHF.L.U32 R4, R3, 0x1f, RZ ;  /* 0x0000001f03047819 */ /* 0x002fc800000006ff */
[----:B------:R-:W1:Y:S02]  /*39e0*/  SYNCS.PHASECHK.TRANS64.TRYWAIT P0, [UR6+0x140], R4 ;  /* 0x00014004ff0075a7 */ /* 0x000e640008001106 */
[----:B-12---:R-:W-:Y:S05]  /*39f0*/  @!P0 BRA `(.L_x_60) ;  /* 0x0000004c00248947 */ /* 0x006fea0003800000 */
.L_x_159:
[----:B-1----:R-:W1:Y:S01]  /*3a00*/  LDS.128 R4, [UR6+0x180] ;  /* 0x00018006ff047984 */ /* 0x002e620008000c00 */
[----:B------:R-:W-:Y:S01]  /*3a10*/  ULEA UR8, UR15, UR6, 0x3 ;  /* 0x000000060f087291 */ /* 0x000fe2000f8e18ff */
[----:B------:R-:W-:Y:S01]  /*3a20*/  SHF.L.U32 R0, R8, 0x1f, RZ ;  /* 0x0000001f08007819 */ /* 0x000fe200000006ff */
[----:B------:R-:W-:Y:S01]  /*3a30*/  @!PT LDS RZ, [RZ] ;  /* 0x00000000fffff984 */ /* 0x000fe20000000800 */
[----:B------:R-:W-:Y:S01]  /*3a40*/  @!PT LDS RZ, [RZ] ;  /* 0x00000000fffff984 */ /* 0x000fe20000000800 */
[----:B------:R-:W-:Y:S01]  /*3a50*/  @!PT LDS RZ, [RZ] ;  /* 0x00000000fffff984 */ /* 0x000fe20000000800 */
[----:B------:R-:W-:Y:S01]  /*3a60*/  @!PT LDS RZ, [RZ] ;  /* 0x00000000fffff984 */ /* 0x000fe20000000800 */
[----:B------:R2:W-:Y:S06]  /*3a70*/  MEMBAR.ALL.CTA ;  /* 0x0000000000007992 */ /* 0x0005ec0000008000 */
[----:B--2---:R-:W2:Y:S02]  /*3a80*/  FENCE.VIEW.ASYNC.S ;  /* 0x00000000000073c6 */ /* 0x004ea40000000000 */
[----:B--2---:R-:W-:Y:S01]  /*3a90*/  SYNCS.ARRIVE.TRANS64.RED.A1T0 RZ, [UR5], RZ ;  /* 0x000000ffffff79a7 */ /* 0x004fe20008100405 */
[----:B------:R-:W2:Y:S01]  /*3aa0*/  SYNCS.PHASECHK.TRANS64.TRYWAIT P0, [UR8+0x160], R0 ;  /* 0x00016000ff0075a7 */ /* 0x000ea20008001108 */
[----:B-1----:R-:W-:Y:S01]  /*3ab0*/  LOP3.LUT P2, RZ, R6, 0x1, RZ, 0xc0, !PT ;  /* 0x0000000106ff7812 */ /* 0x002fe2000784c0ff */
[----:B--2---:R-:W-:-:S12]  /*3ac0*/  @!P0 BRA `(.L_x_61) ;  /* 0x0000004c00088947 */ /* 0x004fd80003800000 */
.L_x_161:
[----:B------:R-:W-:Y:S05]  /*3ad0*/  BRA.U !UP2, `(.L_x_62) ;  /* 0x000000010ac47547 */ /* 0x000fea000b800000 */
[----:B-1----:R-:W-:Y:S01]  /*3ae0*/  IMAD.U32 R0, RZ, RZ, UR15 ;  /* 0x0000000fff007e24 */ /* 0x002fe2000f8e00ff */
[----:B------:R-:W-:-:S04]  /*3af0*/  ULEA UR4, UR14, UR6, 0x3 ;  /* 0x000000060e047291 */ /* 0x000fc8000f8e18ff */
[----:B------:R-:W-:-:S05]  /*3b00*/  LEA R0, R0, R1, 0x2 ;  /* 0x0000000100007211 */ /* 0x000fca00078e10ff */
[----:B------:R1:W5:Y:S01]  /*3b10*/  LDL R4, [R0] ;  /* 0x0000000000047983 */ /* 0x0003620000100800 */
[----:B------:R-:W-:Y:S01]  /*3b20*/  UPLOP3.LUT UP3, UPT, UPT, UPT, UPT, 0x40, 0x4 ;  /* 0x000000000004789c */ /* 0x000fe20003f6e870 */
[----:B------:R-:W-:Y:S01]  /*3b30*/  UMOV UR13, UR16 ;  /* 0x00000010000d7c82 */ /* 0x000fe20008000000 */
[----:B------:R-:W-:Y:S01]  /*3b40*/  UMOV UR12, UR14 ;  /* 0x0000000e000c7c82 */ /* 0x000fe20008000000 */
[----:B-1----:R-:W-:-:S04]  /*3b50*/  SHF.L.U32 R0, R2, 0x1f, RZ ;  /* 0x0000001f02007819 */ /* 0x002fc800000006ff */
[----:B------:R1:W2:Y:S04]  /*3b60*/  SYNCS.PHASECHK.TRANS64.TRYWAIT P1, [UR4], R0 ;  /* 0x00000000ff0075a7 */ /* 0x0002a80008021104 */
.L_x_65:
[----:B------:R-:W-:Y:S01]  /*3b70*/  ULEA UR7, UR12, UR6, 0x3 ;  /* 0x000000060c077291 */ /* 0x000fe2000f8e18ff */
[----:B-12-4-:R-:W-:Y:S11]  /*3b80*/  @P1 BRA `(.L_x_63) ;  /* 0x00000000000c1947 */ /* 0x016ff60003800000 */
[----:B------:R-:W-:Y:S04]  /*3b90*/  SHF.L.U32 R5, R2, 0x1f, RZ ;  /* 0x0000001f02057819 */ /* 0x000fe800000006ff */
[----:B------:R-:W2:Y:S02]  /*3ba0*/  SYNCS.PHASECHK.TRANS64.TRYWAIT P0, [UR7], R5 ;  /* 0x00000005ff0075a7 */ /* 0x000ea40008001107 */
[----:B--2---:R-:W-:Y:S05]  /*3bb0*/  @!P0 BRA `(.L_x_64) ;  /* 0x0000004800e48947 */ /* 0x004fea0003800000 */
.L_x_63:
[----:B------:R-:W-:Y:S01]  /*3bc0*/  UISETP.NE.AND UP0, UPT, UR13, URZ, UPT ;  /* 0x000000ff0d00728c */ /* 0x000fe2000bf05270 */
[----:B------:R-:W-:Y:S01]  /*3bd0*/  PLOP3.LUT P1, PT, PT, PT, PT, 0x80, 0x8 ;  /* 0x000000000008781c */ /* 0x000fe20003f2f070 */
[----:B------:R-:W-:Y:S02]  /*3be0*/  UIADD3 UR14, UPT, UPT, UR12, 0x1, URZ ;  /* 0x000000010c0e7890 */ /* 0x000fe4000fffe0ff */
[----:B------:R-:W-:Y:S02]  /*3bf0*/  ULEA UR22, UR12, UR10, 0x8 ;  /* 0x0000000a0c167291 */ /* 0x000fe4000f8e40ff */
[----:B------:R-:W-:Y:S01]  /*3c00*/  UISETP.NE.AND UP1, UPT, UR14, 0x10, UPT ;  /* 0x000000100e00788c */ /* 0x000fe2000bf25270 */
[----:B------:R-:W-:Y:S01]  /*3c10*/  PLOP3.LUT P0, PT, PT, PT, UP0, 0x80, 0x8 ;  /* 0x000000000008781c */ /* 0x000fe20003f0f008 */
[----:B------:R-:W-:Y:S02]  /*3c20*/  ULEA UR24, UR12, UR9, 0x9 ;  /* 0x000000090c187291 */ /* 0x000fe4000f8e48ff */
[----:B------:R-:W-:Y:S02]  /*3c30*/  USEL UR11, URZ, 0x1, UP1 ;  /* 0x00000001ff0b7887 */ /* 0x000fe40008800000 */
[----:B------:R-:W-:Y:S02]  /*3c40*/  USEL UR14, UR14, URZ, UP1 ;  /* 0x000000ff0e0e7287 */ /* 0x000fe40008800000 */
[----:B------:R-:W-:Y:S02]  /*3c50*/  UIADD3 UR26, UPT, UPT, UR22, 0x2, URZ ;  /* 0x00000002161a7890 */ /* 0x000fe4000fffe0ff */
[----:B------:R-:W-:Y:S01]  /*3c60*/  @UP0 ULEA UR4, UR14, UR6, 0x3 ;  /* 0x000000060e040291 */ /* 0x000fe2000f8e18ff */
[----:B------:R-:W-:Y:S01]  /*3c70*/  LOP3.LUT R2, R2, UR11, RZ, 0x3c, !PT ;  /* 0x0000000b02027c12 */ /* 0x000fe2000f8e3cff */
[----:B------:R-:W-:Y:S02]  /*3c80*/  UIADD3 UR28, UPT, UPT, UR24, 0x2, URZ ;  /* 0x00000002181c7890 */ /* 0x000fe4000fffe0ff */
[----:B------:R-:W-:Y:S01]  /*3c90*/  UIADD3 UR17, UPT, UPT, UR7, 0x80, URZ ;  /* 0x0000008007117890 */ /* 0x000fe2000fffe0ff */
[----:B-1----:R-:W-:Y:S01]  /*3ca0*/  @P0 SHF.L.U32 R0, R2, 0x1f, RZ ;  /* 0x0000001f02000819 */ /* 0x002fe200000006ff */
[----:B------:R-:W-:Y:S01]  /*3cb0*/  UIADD3 UR7, UPT, UPT, UR13, 0x1, URZ ;  /* 0x000000010d077890 */ /* 0x000fe2000fffe0ff */
[----:B------:R-:W-:Y:S02]  /*3cc0*/  UMOV UR23, 0x80004020 ;  /* 0x8000402000177882 */ /* 0x000fe40000000000 */
[----:B------:R4:W1:Y:S01]  /*3cd0*/  @P0 SYNCS.PHASECHK.TRANS64.TRYWAIT P1, [UR4], R0 ;  /* 0x00000000ff0005a7 */ /* 0x0008620008021104 */
[----:B------:R-:W-:Y:S11]  /*3ce0*/  ELECT P0, URZ, PT ;  /* 0x0000000000ff782f */ /* 0x000ff60003800000 */
[----:B------:R-:W-:Y:S02]  /*3cf0*/  @!UPT UIADD3 URZ, UPT, UPT, URZ, URZ, URZ ;  /* 0x000000fffffff290 */ /* 0x000fe4000fffe0ff */
[C---:B-----5:R-:W-:Y:S02]  /*3d00*/  @P0 R2UR.BROADCAST UR11, R4.reuse ;  /* 0x00000000040b02ca */ /* 0x060fe400008e0000 */
[----:B------:R-:W-:Y:S11]  /*3d10*/  ELECT P0, URZ, PT ;  /* 0x0000000000ff782f */ /* 0x000ff60003800000 */
[----:B------:R-:W-:Y:S02]  /*3d20*/  @!UPT UIADD3 URZ, UPT, UPT, URZ, URZ, URZ ;  /* 0x000000fffffff290 */ /* 0x000fe4000fffe0ff */
[----:B------:R-:W-:Y:S01]  /*3d30*/  @P0 R2UR.BROADCAST UR4, R4 ;  /* 0x00000000040402ca */ /* 0x000fe200008e0000 */
[----:B------:R-:W-:Y:S02]  /*3d40*/  UISETP.GT.U32.AND UP0, UPT, UR7, 0x1, UPT ;  /* 0x000000010700788c */ /* 0x000fe4000bf04070 */
[----:B------:R-:W-:Y:S01]  /*3d50*/  UIADD3 UR13, UPT, UPT, UR13, -0x1, URZ ;  /* 0xffffffff0d0d7890 */ /* 0x000fe2000fffe0ff */
[----:B------:R-:W-:Y:S01]  /*3d60*/  UMOV UR25, 0x80004020 ;  /* 0x8000402000197882 */ /* 0x000fe20000000000 */
[----:B------:R-:W-:Y:S01]  /*3d70*/  UMOV UR27, 0x80004020 ;  /* 0x80004020001b7882 */ /* 0x000fe20000000000 */
[----:B------:R-:W-:Y:S01]  /*3d80*/  UMOV UR29, 0x80004020 ;  /* 0x80004020001d7882 */ /* 0x000fe20000000000 */
[----:B------:R-:W-:Y:S01]  /*3d90*/  UMOV UR12, UR14 ;  /* 0x0000000e000c7c82 */ /* 0x000fe20008000000 */
[----:B------:R4:W-:Y:S01]  /*3da0*/  UTCHMMA gdesc[UR24], gdesc[UR22], tmem[UR11], tmem[UR20], idesc[UR21], UP3 ;  /* 0x00ff1416180075ea */ /* 0x0009e2000980000b */
[----:B------:R-:W-:Y:S04]  /*3db0*/  UPLOP3.LUT UP3, UPT, UPT, UPT, UPT, 0x80, 0x8 ;  /* 0x000000000008789c */ /* 0x000fe80003f6f070 */
[----:B------:R4:W-:Y:S01]  /*3dc0*/  UTCHMMA gdesc[UR28], gdesc[UR26], tmem[UR4], tmem[UR18], idesc[UR19], UPT ;  /* 0x00ff121a1c0075ea */ /* 0x0009e2000b800004 */
[----:B------:R4:W-:Y:S01]  /*3dd0*/  UTCBAR [UR17], URZ ;  /* 0x000000ff110073e9 */ /* 0x0009e200080000ff */
[----:B------:R-:W-:Y:S05]  /*3de0*/  BRA.U UP0, `(.L_x_65) ;  /* 0xfffffffd00607547 */ /* 0x000fea000b83ffff */
.L_x_62:
[----:B------:R-:W-:Y:S01]  /*3df0*/  UIADD3 UR15, UPT, UPT, UR15, 0x1, URZ ;  /* 0x000000010f0f7890 */ /* 0x000fe2000fffe0ff */
[----:B------:R-:W-:Y:S01]  /*3e00*/  LOP3.LUT R3, R3, 0x1, RZ, 0x3c, !PT ;  /* 0x0000000103037812 */ /* 0x000fe200078e3cff */
[----:B------:R-:W-:Y:S02]  /*3e10*/  UIADD3 UR8, UPT, UPT, UR8, 0x150, URZ ;  /* 0x0000015008087890 */ /* 0x000fe4000fffe0ff */
[----:B------:R-:W-:-:S04]  /*3e20*/  UISETP.NE.AND UP0, UPT, UR15, 0x2, UPT ;  /* 0x000000020f00788c */ /* 0x000fc8000bf05270 */
[----:B----4-:R-:W-:Y:S02]  /*3e30*/  USEL UR4, URZ, 0x1, UP0 ;  /* 0x00000001ff047887 */ /* 0x010fe40008000000 */
[----:B------:R-:W-:Y:S01]  /*3e40*/  USEL UR15, UR15, URZ, UP0 ;  /* 0x000000ff0f0f7287 */ /* 0x000fe20008000000 */
[----:B------:R2:W-:Y:S03]  /*3e50*/  UTCBAR [UR8], URZ ;  /* 0x000000ff080073e9 */ /* 0x0005e600080000ff */
[----:B------:R-:W-:Y:S01]  /*3e60*/  LOP3.LUT R8, R8, UR4, RZ, 0x3c, !PT ;  /* 0x0000000408087c12 */ /* 0x000fe2000f8e3cff */
[----:B------:R-:W-:Y:S07]  /*3e70*/  @P2 BRA `(.L_x_66) ;  /* 0xfffffff800d42947 */ /* 0x000fee000383ffff */
[----:B------:R-:W4:Y:S01]  /*3e80*/  S2UR UR4, SR_CgaCtaId ;  /* 0x00000000000479c3 */ /* 0x000f220000008800 */
[----:B------:R-:W-:Y:S01]  /*3e90*/  ELECT P0, URZ, PT ;  /* 0x0000000000ff782f */ /* 0x000fe20003800000 */
[----:B-1----:R-:W-:Y:S01]  /*3ea0*/  IMAD.MOV.U32 R0, RZ, RZ, 0x1 ;  /* 0x00000001ff007424 */ /* 0x002fe200078e00ff */
[----:B------:R-:W-:Y:S01]  /*3eb0*/  UIADD3 UR6, UPT, UPT, UR6, 0x160, URZ ;  /* 0x0000016006067890 */ /* 0x000fe2000fffe0ff */
[----:B------:R-:W-:Y:S01]  /*3ec0*/  SHF.L.U32 R2, R8, 0x1f, RZ ;  /* 0x0000001f08027819 */ /* 0x000fe200000006ff */
[----:B------:R-:W-:-:S03]  /*3ed0*/  UMOV UR5, 0x40 ;  /* 0x0000004000057882 */ /* 0x000fc60000000000 */
[----:B------:R-:W-:Y:S01]  /*3ee0*/  UVIRTCOUNT.DEALLOC.SMPOOL 0x80 ;  /* 0x000000800000784c */ /* 0x000fe20000000000 */
[----:B----4-:R-:W-:Y:S02]  /*3ef0*/  ULEA UR4, UR4, UR5, 0x18 ;  /* 0x0000000504047291 */ /* 0x010fe4000f8ec0ff */
[----:B------:R-:W-:-:S07]  /*3f00*/  ULEA UR5, UR15, UR6, 0x3 ;  /* 0x000000060f057291 */ /* 0x000fce000f8e18ff */
[----:B------:R1:W-:Y:S02]  /*3f10*/  @P0 STS.U8 [UR4+0x1c], R0 ;  /* 0x00001c00ff000988 */ /* 0x0003e40008000004 */
[----:B------:R-:W4:Y:S02]  /*3f20*/  SYNCS.PHASECHK.TRANS64.TRYWAIT P0, [UR5], R2 ;  /* 0x00000002ff0075a7 */ /* 0x000f240008001105 */
[----:B-1--4-:R-:W-:Y:S05]  /*3f30*/  @!P0 BRA `(.L_x_67) ;  /* 0x00000048001c8947 */ /* 0x012fea0003800000 */
.L_x_164:
[----:B------:R-:W-:-:S04]  /*3f40*/  UIADD3 UR7, UPT, UPT, UR15, 0x1, URZ ;  /* 0x000000010f077890 */ /* 0x000fc8000fffe0ff */
[----:B------:R-:W-:-:S04]  /*3f50*/  UISETP.NE.AND UP0, UPT, UR7, 0x2, UPT ;  /* 0x000000020700788c */ /* 0x000fc8000bf05270 */
[----:B------:R-:W-:Y:S02]  /*3f60*/  USEL UR5, URZ, 0x1, UP0 ;  /* 0x00000001ff057887 */ /* 0x000fe40008000000 */
[----:B------:R-:W-:-:S04]  /*3f70*/  USEL UR7, UR7, URZ, UP0 ;  /* 0x000000ff07077287 */ /* 0x000fc80008000000 */
[----:B------:R-:W-:Y:S01]  /*3f80*/  ULEA UR7, UR7, UR6, 0x3 ;  /* 0x0000000607077291 */ /* 0x000fe2000f8e18ff */
[----:B-1----:R-:W-:-:S04]  /*3f90*/  LOP3.LUT R2, R8, UR5, RZ, 0x3c, !PT ;  /* 0x0000000508027c12 */ /* 0x002fc8000f8e3cff */
[----:B------:R-:W-:-:S04]  /*3fa0*/  SHF.L.U32 R2, R2, 0x1f, RZ ;  /* 0x0000001f02027819 */ /* 0x000fc800000006ff */
[----:B------:R-:W1:Y:S02]  /*3fb0*/  SYNCS.PHASECHK.TRANS64.TRYWAIT P0, [UR7], R2 ;  /* 0x00000002ff0075a7 */ /* 0x000e640008001107 */
[----:B-1----:R-:W-:Y:S05]  /*3fc0*/  @!P0 BRA `(.L_x_68) ;  /* 0x0000004800108947 */ /* 0x002fea0003800000 */
.L_x_166:
[----:B------:R-:W-:Y:S01]  /*3fd0*/  NOP ;  /* 0x0000000000007918 */ /* 0x000fe20000000000 */
[----:B-1----:R-:W1:Y:S01]  /*3fe0*/  LDS R0, [UR4+0x14] ;  /* 0x00001404ff007984 */ /* 0x002e620008000800 */
[----:B------:R-:W-:Y:S01]  /*3ff0*/  LOP3.LUT R3, R9, 0xffff, RZ, 0xc0, !PT ;  /* 0x0000ffff09037812 */ /* 0x000fe200078ec0ff */
[----:B------:R-:W-:-:S03]  /*4000*/  IMAD.MOV.U32 R2, RZ, RZ, 0xffff ;  /* 0x0000ffffff027424 */ /* 0x000fc600078e00ff */
[----:B------:R-:W-:-:S04]  /*4010*/  SHF.R.U32.HI R3, RZ, 0x5, R3 ;  /* 0x00000005ff037819 */ /* 0x000fc80000011603 */
[----:B------:R-:W-:-:S04]  /*4020*/  SHF.L.U32 R2, R2, R3, RZ ;  /* 0x0000000302027219 */ /* 0x000fc800000006ff */
[----:B-1----:R-:W-:-:S04]  /*4030*/  LOP3.LUT R0, R0, R2, RZ, 0xc0, !PT ;  /* 0x0000000200007212 */ /* 0x002fc800078ec0ff */
[----:B------:R-:W-:Y:S01]  /*4040*/  ISETP.NE.AND P0, PT, R0, R2, PT ;  /* 0x000000020000720c */ /* 0x000fe20003f05270 */
[----:B------:R-:W-:-:S05]  /*4050*/  IMAD.MOV.U32 R0, RZ, RZ, 0x1 ;  /* 0x00000001ff007424 */ /* 0x000fca00078e00ff */
[----:B------:R-:W-:-:S07]  /*4060*/  SHF.L.U32 R0, R0, R3, RZ ;  /* 0x0000000300007219 */ /* 0x000fce00000006ff */
[----:B------:R-:W-:Y:S05]  /*4070*/  @P0 BRA `(.L_x_69) ;  /* 0x00000000005c0947 */ /* 0x000fea0003800000 */
[----:B------:R-:W1:Y:S02]  /*4080*/  LDS R3, [UR4+0x18] ;  /* 0x00001804ff037984 */ /* 0x000e640008000800 */
[----:B-1----:R-:W-:-:S04]  /*4090*/  LOP3.LUT R3, R3, R0, RZ, 0xc0, !PT ;  /* 0x0000000003037212 */ /* 0x002fc800078ec0ff */
[----:B------:R-:W-:-:S13]  /*40a0*/  ISETP.NE.AND P0, PT, R3, R0, PT ;  /* 0x000000000300720c */ /* 0x000fda0003f05270 */
[----:B------:R-:W-:Y:S05]  /*40b0*/  @P0 BRA `(.L_x_70) ;  /* 0x0000000000400947 */ /* 0x000fea0003800000 */
[----:B--2---:R-:W-:Y:S01]  /*40c0*/  R2UR UR8, R2 ;  /* 0x00000000020872ca */ /* 0x004fe200000e0000 */
[----:B------:R-:W1:Y:S01]  /*40d0*/  S2R R3, SR_LANEID ;  /* 0x0000000000037919 */ /* 0x000e620000000000 */
[----:B------:R-:W-:Y:S01]  /*40e0*/  LOP3.LUT R0, RZ, R0, RZ, 0x33, !PT ;  /* 0x00000000ff007212 */ /* 0x000fe200078e33ff */
[----:B------:R-:W-:Y:S02]  /*40f0*/  VOTEU.ANY UR7, UPT, PT ;  /* 0x0000000000077886 */ /* 0x000fe400038e0100 */
[----:B------:R-:W-:Y:S01]  /*4100*/  UFLO.U32 UR7, UR7 ;  /* 0x00000007000772bd */ /* 0x000fe200080e0000 */
[----:B------:R-:W2:Y:S07]  /*4110*/  REDUX UR5, R0 ;  /* 0x00000000000573c4 */ /* 0x000eae0000000000 */
[----:B------:R-:W-:-:S06]  /*4120*/  ULOP3.LUT UR8, URZ, UR8, URZ, 0x33, !UPT ;  /* 0x00000008ff087292 */ /* 0x000fcc000f8e33ff */
[----:B------:R-:W-:-:S04]  /*4130*/  IMAD.U32 R2, RZ, RZ, UR8 ;  /* 0x00000008ff027e24 */ /* 0x000fc8000f8e00ff */
[----:B------:R-:W4:Y:S02]  /*4140*/  REDUX UR6, R2 ;  /* 0x00000000020673c4 */ /* 0x000f240000000000 */
[----:B------:R1:W-:Y:S01]  /*4150*/  UTCATOMSWS.AND URZ, UR8 ;  /* 0x0000000800ff79e3 */ /* 0x0003e20008000000 */
[----:B--2---:R-:W-:Y:S01]  /*4160*/  IMAD.U32 R0, RZ, RZ, UR5 ;  /* 0x00000005ff007e24 */ /* 0x004fe2000f8e00ff */
[----:B-1----:R-:W-:Y:S01]  /*4170*/  ISETP.EQ.U32.AND P0, PT, R3, UR7, PT ;  /* 0x0000000703007c0c */ /* 0x002fe2000bf02070 */
[----:B----4-:R-:W-:-:S12]  /*4180*/  IMAD.U32 R2, RZ, RZ, UR6 ;  /* 0x00000006ff027e24 */ /* 0x010fd8000f8e00ff */
[----:B------:R1:W-:Y:S04]  /*4190*/  @P0 ATOMS.AND RZ, [UR4+0x14], R2 ;  /* 0x00001402ffff098c */ /* 0x0003e8000a800004 */
[----:B------:R1:W-:Y:S01]  /*41a0*/  @P0 ATOMS.AND RZ, [UR4+0x18], R0 ;  /* 0x00001800ffff098c */ /* 0x0003e2000a800004 */
[----:B------:R-:W-:Y:S05]  /*41b0*/  BRA `(.L_x_71) ;  /* 0x0000000000147947 */ /* 0x000fea0003800000 */
.L_x_70:
[----:B------:R-:W-:Y:S02]  /*41c0*/  MOV R2, 0x41e0 ;  /* 0x000041e000027802 */ /* 0x000fe40000000f00 */
[----:B--23-5:R-:W-:Y:S05]  /*41d0*/  CALL.REL.NOINC `($__internal_0_$__cuda_sm10x_tcgen05_guardrail_trap_col_being_dealloced_not_returned_by_alloc) ;  /* 0x0000004800847944 */ /* 0x02cfea0003c00000 */
[----:B------:R-:W-:Y:S05]  /*41e0*/  BRA `(.L_x_71) ;  /* 0x0000000000087947 */ /* 0x000fea0003800000 */
.L_x_69:
[----:B------:R-:W-:Y:S02]  /*41f0*/  MOV R2, 0x4210 ;  /* 0x0000421000027802 */ /* 0x000fe40000000f00 */
[----:B--23-5:R-:W-:Y:S05]  /*4200*/  CALL.REL.NOINC `($__internal_2_$__cuda_sm10x_tcgen05_guardrail_trap_unallocated_columns_being_dealloced) ;  /* 0x0000004800907944 */ /* 0x02cfea0003c00000 */
.L_x_71:
[----:B------:R-:W-:Y:S01]  /*4210*/  NOP ;  /* 0x0000000000007918 */ /* 0x000fe20000000000 */
[----:B------:R-:W-:Y:S05]  /*4220*/  EXIT ;  /* 0x000000000000794d */ /* 0x000fea0003800000 */
.L_x_55:
[----:B------:R-:W-:-:S09]  /*4230*/  UISETP.NE.OR UP1, UPT, UR6, 0x3, !UP1 ;  /* 0x000000030600788c */ /* 0x000fd2000cf25670 */
[----:B------:R-:W-:Y:S05]  /*4240*/  BRA.U UP1, `(.L_x_72) ;  /* 0x0000000d01e87547 */ /* 0x000fea000b800000 */
[----:B------:R-:W1:Y:S01]  /*4250*/  LDC.64 R8, c[0x0][0x888] ;  /* 0x00022200ff087b82 */ /* 0x000e620000000a00 */
[----:B------:R-:W-:Y:S01]  /*4260*/  UMOV UR7, 0x400 ;  /* 0x0000040000077882 */ /* 0x000fe20000000000 */
[----:B------:R-:W-:Y:S01]  /*4270*/  IMAD.MOV.U32 R35, RZ, RZ, 0x1 ;  /* 0x00000001ff237424 */ /* 0x000fe200078e00ff */
[----:B------:R-:W-:Y:S01]  /*4280*/  ULEA UR7, UR45, UR7, 0x18 ;  /* 0x000000072d077291 */ /* 0x000fe2000f8ec0ff */
[----:B------:R-:W-:Y:S01]  /*4290*/  IMAD.MOV.U32 R34, RZ, RZ, RZ ;  /* 0x000000ffff227224 */ /* 0x000fe200078e00ff */
[----:B------:R-:W-:Y:S02]  /*42a0*/  UPLOP3.LUT UP0, UPT, UPT, UPT, UPT, 0x40, 0x4 ;  /* 0x000000000004789c */ /* 0x000fe40003f0e870 */
[----:B------:R-:W-:Y:S01]  /*42b0*/  UIADD3 UR6, UPT, UPT, UR7, 0x148, URZ ;  /* 0x0000014807067890 */ /* 0x000fe2000fffe0ff */
[----:B------:R-:W2:Y:S01]  /*42c0*/  LDC.64 R32, c[0x0][0x988] ;  /* 0x00026200ff207b82 */ /* 0x000ea20000000a00 */
[----:B------:R-:W-:Y:S02]  /*42d0*/  UMOV UR18, URZ ;  /* 0x000000ff00127c82 */ /* 0x000fe40008000000 */
[----:B------:R-:W-:-:S05]  /*42e0*/  UPRMT UR6, URZ, 0x654, UR6 ;  /* 0x00000654ff067896 */ /* 0x000fca0008000006 */
[----:B------:R-:W4:Y:S08]  /*42f0*/  LDC.64 R26, c[0x0][0x980] ;  /* 0x00026000ff1a7b82 */ /* 0x000f300000000a00 */
[----:B------:R-:W3:Y:S01]  /*4300*/  LDC R0, c[0x0][0xb30] ;  /* 0x0002cc00ff007b82 */ /* 0x000ee20000000800 */
[----:B-1----:R-:W-:-:S04]  /*4310*/  ISETP.NE.U32.AND P0, PT, R8, RZ, PT ;  /* 0x000000ff0800720c */ /* 0x002fc80003f05070 */
[----:B------:R-:W-:-:S03]  /*4320*/  ISETP.NE.AND.EX P0, PT, R9, RZ, PT, P0 ;  /* 0x000000ff0900720c */ /* 0x000fc60003f05300 */
[----:B------:R-:W1:Y:S01]  /*4330*/  LDC R19, c[0x0][0x370] ;  /* 0x0000dc00ff137b82 */ /* 0x000e620000000800 */
[C---:B--2---:R-:W-:Y:S02]  /*4340*/  ISETP.NE.AND P2, PT, R33.reuse, 0x1, PT ;  /* 0x000000012100780c */ /* 0x044fe40003f45270 */
[----:B------:R-:W-:Y:S01]  /*4350*/  R2UR UR4, R33 ;  /* 0x00000000210472ca */ /* 0x000fe200000e0000 */
[----:B------:R-:W-:-:S04]  /*4360*/  IMAD.MOV.U32 R33, RZ, RZ, 0x2000 ;  /* 0x00002000ff217424 */ /* 0x000fc800078e00ff */
[----:B------:R-:W2:Y:S01]  /*4370*/  LDC R3, c[0x0][0xb0c] ;  /* 0x0002c300ff037b82 */ /* 0x000ea20000000800 */
[----:B----4-:R-:W-:Y:S01]  /*4380*/  R2UR UR5, R26 ;  /* 0x000000001a0572ca */ /* 0x010fe200000e0000 */
[----:B------:R-:W-:-:S04]  /*4390*/  VOTEU.ANY UP3, P0 ;  /* 0x0000000000ff7886 */ /* 0x000fc80000060100 */
[----:B------:R-:W-:Y:S02]  /*43a0*/  VOTEU.ANY UP2, P2 ;  /* 0x0000000000ff7886 */ /* 0x000fe40001040100 */
[----:B------:R-:W4:Y:S01]  /*43b0*/  LDC R15, c[0x0][0xb20] ;  /* 0x0002c800ff0f7b82 */ /* 0x000f220000000800 */
[----:B---3--:R-:W-:-:S07]  /*43c0*/  ISETP.NE.AND P1, PT, R0, 0x1, PT ;  /* 0x000000010000780c */ /* 0x008fce0003f25270 */
[----:B------:R-:W3:Y:S08]  /*43d0*/  LDC.64 R36, c[0x0][0x348] ;  /* 0x0000d200ff247b82 */ /* 0x000ef00000000a00 */
[----:B------:R-:W1:Y:S08]  /*43e0*/  LDC.64 R22, c[0x0][0xb10] ;  /* 0x0002c400ff167b82 */ /* 0x000e700000000a00 */
[----:B------:R-:W1:Y:S08]  /*43f0*/  LDC.64 R6, c[0x0][0xb18] ;  /* 0x0002c600ff067b82 */ /* 0x000e700000000a00 */
[----:B------:R-:W1:Y:S08]  /*4400*/  LDC.64 R4, c[0x0][0xb28] ;  /* 0x0002ca00ff047b82 */ /* 0x000e700000000a00 */
[----:B------:R-:W1:Y:S08]  /*4410*/  LDC.64 R20, c[0x0][0x890] ;  /* 0x00022400ff147b82 */ /* 0x000e700000000a00 */
[----:B------:R-:W1:Y:S08]  /*4420*/  LDC.64 R24, c[0x0][0x990] ;  /* 0x00026400ff187b82 */ /* 0x000e700000000a00 */
[----:B--234-:R-:W1:Y:S02]  /*4430*/  LDC R16, c[0x0][0x374] ;  /* 0x0000dd00ff107b82 */ /* 0x01ce640000000800 */
.L_x_81:
[----:B------:R-:W-:Y:S04]  /*4440*/  SHF.L.U32 R2, R34, 0x1f, RZ ;  /* 0x0000001f22027819 */ /* 0x000fe800000006ff */
[----:B--2---:R-:W2:Y:S02]  /*4450*/  SYNCS.PHASECHK.TRANS64.TRYWAIT P0, [UR7+0x140], R2 ;  /* 0x00014002ff0075a7 */ /* 0x004ea40008001107 */
[----:B--2---:R-:W-:Y:S05]  /*4460*/  @!P0 BRA `(.L_x_73) ;  /* 0x0000004400008947 */ /* 0x004fea0003800000 */
.L_x_168:
[----:B------:R-:W3:Y:S01]  /*4470*/  LDS.128 R28, [UR7+0x180] ;  /* 0x00018007ff1c7984 */ /* 0x000ee20008000c00 */
[----:B------:R-:W-:Y:S01]  /*4480*/  ISETP.GE.AND P0, PT, R40, 0x1, PT ;  /* 0x000000012800780c */ /* 0x000fe20003f06270 */
[----:B------:R-:W-:Y:S01]  /*4490*/  @!PT LDS RZ, [RZ] ;  /* 0x00000000fffff984 */ /* 0x000fe20000000800 */
[----:B------:R-:W-:Y:S01]  /*44a0*/  @!PT LDS RZ, [RZ] ;  /* 0x00000000fffff984 */ /* 0x000fe20000000800 */
[----:B------:R-:W-:Y:S01]  /*44b0*/  @!PT LDS RZ, [RZ] ;  /* 0x00000000fffff984 */ /* 0x000fe20000000800 */
[----:B------:R-:W-:Y:S01]  /*44c0*/  @!PT LDS RZ, [RZ] ;  /* 0x00000000fffff984 */ /* 0x000fe20000000800 */
[----:B------:R4:W-:Y:S06]  /*44d0*/  MEMBAR.ALL.CTA ;  /* 0x0000000000007992 */ /* 0x0009ec0000008000 */
[----:B----4-:R-:W4:Y:S02]  /*44e0*/  FENCE.VIEW.ASYNC.S ;  /* 0x00000000000073c6 */ /* 0x010f240000000000 */
[----:B----4-:R-:W-:Y:S01]  /*44f0*/  SYNCS.ARRIVE.TRANS64.RED.A1T0 RZ, [UR6], RZ ;  /* 0x000000ffffff79a7 */ /* 0x010fe20008100406 */
[----:B---3--:R-:W-:Y:S11]  /*4500*/  LOP3.LUT P3, RZ, R30, 0x1, RZ, 0xc0, !PT ;  /* 0x000000011eff7812 */ /* 0x008ff6000786c0ff */
[----:B------:R-:W-:Y:S02]  /*4510*/  @!UPT UIADD3 URZ, UPT, UPT, URZ, URZ, URZ ;  /* 0x000000fffffff290 */ /* 0x000fe4000fffe0ff */
[----:B------:R-:W-:Y:S02]  /*4520*/  @P3 MOV R11, R28 ;  /* 0x0000001c000b3202 */ /* 0x000fe40000000f00 */
[----:B------:R-:W-:Y:S01]  /*4530*/  @P3 LOP3.LUT R10, R29, 0xffff, RZ, 0xc0, !PT ;  /* 0x0000ffff1d0a3812 */ /* 0x000fe200078ec0ff */
[----:B------:R-:W-:Y:S06]  /*4540*/  @!P0 BRA `(.L_x_74) ;  /* 0x0000000000a48947 */ /* 0x000fec0003800000 */
[----:B-12---:R-:W-:Y:S01]  /*4550*/  IMAD.HI.U32 R0, R16, R7, RZ ;  /* 0x0000000710007227 */ /* 0x006fe200078e00ff */
[----:B------:R-:W-:Y:S02]  /*4560*/  ISETP.NE.AND P0, PT, R6, 0x1, PT ;  /* 0x000000010600780c */ /* 0x000fe40003f05270 */
[----:B------:R-:W-:Y:S01]  /*4570*/  ISETP.NE.AND P2, PT, R40, 0x1, PT ;  /* 0x000000012800780c */ /* 0x000fe20003f45270 */
[----:B------:R-:W-:Y:S01]  /*4580*/  IMAD.HI.U32 R9, R19, R22, RZ ;  /* 0x0000001613097227 */ /* 0x000fe200078e00ff */
[----:B------:R-:W-:Y:S02]  /*4590*/  SHF.R.U32.HI R0, RZ, R15, R0 ;  /* 0x0000000fff007219 */ /* 0x000fe40000011600 */
[----:B------:R-:W-:Y:S01]  /*45a0*/  ISETP.NE.AND P4, PT, R3, 0x1, PT ;  /* 0x000000010300780c */ /* 0x000fe20003f85270 */
[----:B------:R-:W-:Y:S01]  /*45b0*/  IMAD.HI.U32 R13, R10, R7, RZ ;  /* 0x000000070a0d7227 */ /* 0x000fe200078e00ff */
[----:B------:R-:W-:Y:S02]  /*45c0*/  SHF.R.U32.HI R9, RZ, R23, R9 ;  /* 0x00000017ff097219 */ /* 0x000fe40000011609 */
[----:B------:R-:W-:Y:S01]  /*45d0*/  SEL R0, R16, R0, !P0 ;  /* 0x0000000010007207 */ /* 0x000fe20004000000 */
[----:B------:R-:W-:Y:S01]  /*45e0*/  IMAD.HI.U32 R12, R11, R22, RZ ;  /* 0x000000160b0c7227 */ /* 0x000fe200078e00ff */
[----:B------:R-:W-:Y:S03]  /*45f0*/  SEL R9, R19, R9, !P4 ;  /* 0x0000000913097207 */ /* 0x000fe60006000000 */
[-C--:B------:R-:W-:Y:S01]  /*4600*/  IMAD.HI.U32 R8, R0, R4.reuse, RZ ;  /* 0x0000000400087227 */ /* 0x080fe200078e00ff */
[----:B------:R-:W-:Y:S03]  /*4610*/  SHF.R.U32.HI R12, RZ, R23, R12 ;  /* 0x00000017ff0c7219 */ /* 0x000fe6000001160c */
[----:B------:R-:W-:Y:S01]  /*4620*/  IMAD.HI.U32 R2, R9, R4, RZ ;  /* 0x0000000409027227 */ /* 0x000fe200078e00ff */
[----:B------:R-:W-:Y:S02]  /*4630*/  @P2 SHF.R.U32.HI R0, RZ, R5, R8 ;  /* 0x00000005ff002219 */ /* 0x000fe40000011608 */
[----:B------:R-:W-:Y:S02]  /*4640*/  SHF.R.U32.HI R8, RZ, R15, R13 ;  /* 0x0000000fff087219 */ /* 0x000fe4000001160d */
[----:B------:R-:W-:Y:S01]  /*4650*/  @P2 SHF.R.U32.HI R9, RZ, R5, R2 ;  /* 0x00000005ff092219 */ /* 0x000fe20000011602 */
[----:B------:R-:W-:Y:S01]  /*4660*/  IMAD R0, R40, R0, RZ ;  /* 0x0000000028007224 */ /* 0x000fe200078e02ff */
[----:B------:R-:W-:Y:S02]  /*4670*/  SEL R8, R10, R8, !P0 ;  /* 0x000000080a087207 */ /* 0x000fe40004000000 */
[----:B------:R-:W-:Y:S01]  /*4680*/  SEL R2, R11, R12, !P4 ;  /* 0x0000000c0b027207 */ /* 0x000fe20006000000 */
[----:B------:R-:W-:Y:S01]  /*4690*/  IMAD R12, R40, R9, RZ ;  /* 0x00000009280c7224 */ /* 0x000fe200078e02ff */
[C---:B------:R-:W-:Y:S01]  /*46a0*/  ISETP.GE.AND P0, PT, R8.reuse, R0, PT ;  /* 0x000000000800720c */ /* 0x040fe20003f06270 */
[----:B------:R-:W-:Y:S03]  /*46b0*/  IMAD.HI.U32 R0, R8, R4, RZ ;  /* 0x0000000408007227 */ /* 0x000fe600078e00ff */
[----:B------:R-:W-:Y:S02]  /*46c0*/  ISETP.GE.OR P0, PT, R2, R12, P0 ;  /* 0x0000000c0200720c */ /* 0x000fe40000706670 */
[-C--:B------:R-:W-:Y:S04]  /*46d0*/  SHF.R.U32.HI R0, RZ, R5.reuse, R0 ;  /* 0x00000005ff007219 */ /* 0x080fe80000011600 */
[----:B------:R-:W-:Y:S05]  /*46e0*/  SEL R13, R8, R0, !P2 ;  /* 0x00000000080d7207 */ /* 0x000fea0005000000 */
[----:B------:R-:W-:Y:S02]  /*46f0*/  IMAD.MOV R12, RZ, RZ, -R13 ;  /* 0x000000ffff0c7224 */ /* 0x000fe400078e0a0d */
[----:B------:R-:W-:Y:S04]  /*4700*/  @!P0 IMAD.HI.U32 R0, R2, R4, RZ ;  /* 0x0000000402008227 */ /* 0x000fe800078e00ff */
[----:B------:R-:W-:Y:S01]  /*4710*/  IMAD R12, R40, R12, R8 ;  /* 0x0000000c280c7224 */ /* 0x000fe200078e0208 */
[----:B------:R-:W-:Y:S04]  /*4720*/  @!P0 SHF.R.U32.HI R0, RZ, R5, R0 ;  /* 0x00000005ff008219 */ /* 0x000fe80000011600 */
[----:B------:R-:W-:Y:S04]  /*4730*/  @!P0 SEL R0, R2, R0, !P2 ;  /* 0x0000000002008207 */ /* 0x000fe80005000000 */
[----:B------:R-:W-:Y:S01]  /*4740*/  @!P0 IADD3 R13, PT, PT, R13, -R0, RZ ;  /* 0x800000000d0d8210 */ /* 0x000fe20007ffe0ff */
[----:B------:R-:W-:Y:S01]  /*4750*/  @!P0 IMAD R0, R9, R12, R0 ;  /* 0x0000000c09008224 */ /* 0x000fe200078e0200 */
[----:B------:R-:W-:Y:S01]  /*4760*/  IADD3 R9, PT, PT, -R8, RZ, RZ ;  /* 0x000000ff08097210 */ /* 0x000fe20007ffe1ff */
[--C-:B------:R-:W-:Y:S02]  /*4770*/  IMAD.MOV R12, RZ, RZ, -R2.reuse ;  /* 0x000000ffff0c7224 */ /* 0x100fe400078e0a02 */
[----:B------:R-:W-:Y:S02]  /*4780*/  @!P0 IMAD R8, R13, R40, R2 ;  /* 0x000000280d088224 */ /* 0x000fe400078e0202 */
[----:B------:R-:W-:Y:S02]  /*4790*/  @!P0 IMAD.MOV.U32 R2, RZ, RZ, R0 ;  /* 0x000000ffff028224 */ /* 0x000fe400078e0000 */
[----:B------:R-:W-:Y:S02]  /*47a0*/  IMAD R11, R3, R12, R11 ;  /* 0x0000000c030b7224 */ /* 0x000fe400078e020b */
[----:B------:R-:W-:Y:S02]  /*47b0*/  IMAD R10, R6, R9, R10 ;  /* 0x00000009060a7224 */ /* 0x000fe400078e020a */
[----:B------:R-:W-:Y:S02]  /*47c0*/  IMAD R11, R2, R3, R11 ;  /* 0x00000003020b7224 */ /* 0x000fe400078e020b */
[----:B------:R-:W-:Y:S02]  /*47d0*/  IMAD R10, R8, R6, R10 ;  /* 0x00000006080a7224 */ /* 0x000fe400078e020a */
.L_x_74:
[----:B------:R-:W-:Y:S05]  /*47e0*/  BRA.U UP0, `(.L_x_75) ;  /* 0x0000000100107547 */ /* 0x000fea000b800000 */
[----:B--2---:R-:W-:Y:S04]  /*47f0*/  MOV R2, UR15 ;  /* 0x0000000f00027c02 */ /* 0x004fe80008000f00 */
[----:B------:R-:W-:Y:S04]  /*4800*/  SHF.L.U32 R2, R2, 0x1f, RZ ;  /* 0x0000001f02027819 */ /* 0x000fe800000006ff */
[----:B------:R-:W2:Y:S02]  /*4810*/  SYNCS.PHASECHK.TRANS64.TRYWAIT P0, [UR7+0x138], R2 ;  /* 0x00013802ff0075a7 */ /* 0x000ea40008001107 */
[----:B--2---:R-:W-:Y:S05]  /*4820*/  @!P0 BRA `(.L_x_76) ;  /* 0x0000004000288947 */ /* 0x004fea0003800000 */
.L_x_75:
[----:B-1----:R-:W-:Y:S02]  /*4830*/  ISETP.NE.U32.AND P2, PT, R20, RZ, PT ;  /* 0x000000ff1400720c */ /* 0x002fe40003f45070 */
[----:B------:R-:W-:Y:S02]  /*4840*/  R2UR UR10, R14 ;  /* 0x000000000e0a72ca */ /* 0x000fe400000e0000 */
[C---:B------:R-:W-:Y:S02]  /*4850*/  ISETP.NE.AND.EX P2, PT, R21.reuse, RZ, PT, P2 ;  /* 0x000000ff1500720c */ /* 0x040fe40003f45320 */
[----:B------:R-:W-:Y:S04]  /*4860*/  ISETP.NE.U32.AND P0, PT, R20, RZ, PT ;  /* 0x000000ff1400720c */ /* 0x000fe80003f05070 */
[----:B------:R-:W-:Y:S05]  /*4870*/  ISETP.NE.AND.EX P0, PT, R21, RZ, PT, P0 ;  /* 0x000000ff1500720c */ /* 0x000fea0003f05300 */
[----:B------:R-:W-:Y:S02]  /*4880*/  USHF.L.U32 UR10, UR10, 0x6, URZ ;  /* 0x000000060a0a7899 */ /* 0x000fe400080006ff */
[----:B------:R-:W-:Y:S10]  /*4890*/  @!P2 BRA `(.L_x_77) ;  /* 0x00000000002ca947 */ /* 0x000ff40003800000 */
[----:B------:R-:W-:Y:S01]  /*48a0*/  UPLOP3.LUT UP4, UPT, UPT, UPT, UP3, 0x80, 0x8 ;  /* 0x000000000008789c */ /* 0x000fe20003f8f030 */
[----:B------:R-:W-:Y:S05]  /*48b0*/  HFMA2 R92, -RZ, RZ, 0, 5.9604644775390625e-08 ;  /* 0x00000001ff5c7431 */ /* 0x000fea00000001ff */
[----:B------:R-:W-:Y:S11]  /*48c0*/  PLOP3.LUT P2, PT, PT, PT, UP4, 0x80, 0x8 ;  /* 0x000000000008781c */ /* 0x000ff60003f4f048 */
[----:B------:R-:W-:Y:S02]  /*48d0*/  @!UPT UIADD3 URZ, UPT, UPT, URZ, URZ, URZ ;  /* 0x000000fffffff290 */ /* 0x000fe4000fffe0ff */
[----:B------:R-:W1:Y:S01]  /*48e0*/  @P2 LDC.64 R8, c[0x0][0x888] ;  /* 0x00022200ff082b82 */ /* 0x000e620000000a00 */
[----:B--2---:R-:W-:Y:S04]  /*48f0*/  @P2 IMAD R0, R17, R20, RZ ;  /* 0x0000001411002224 */ /* 0x004fe800078e02ff */
[----:B-1----:R-:W-:Y:S01]  /*4900*/  @P2 IMAD.WIDE R8, R0, 0x4, R8 ;  /* 0x0000000400082825 */ /* 0x002fe200078e0208 */
[----:B------:R-:W-:Y:S04]  /*4910*/  MOV R0, 0x1 ;  /* 0x0000000100007802 */ /* 0x000fe80000000f00 */
[----:B-----5:R1:W5:Y:S01]  /*4920*/  @P2 LDG.E R49, desc[UR50][R8.64] ;  /* 0x0000003208312981 */ /* 0x020362000c1e1900 */
[----:B------:R-:W-:Y:S01]  /*4930*/  @!P2 PRMT R92, R0, 0x7610, R92 ;  /* 0x00007610005ca816 */ /* 0x000fe2000000005c */
[----:B-1----:R-:W3:Y:S06]  /*4940*/  @!P2 LDC R49, c[0x0][0x880] ;  /* 0x00022000ff31ab82 */ /* 0x002eec0000000800 */
.L_x_77:
[----:B---3-5:R-:W-:Y:S01]  /*4950*/  @!P0 FSETP.EQ.AND P4, PT, R49, RZ, PT ;  /* 0x000000ff3100820b */ /* 0x028fe20003f82000 */
[----:B------:R-:W-:Y:S01]  /*4960*/  @!UPT UIADD3 URZ, UPT, UPT, URZ, URZ, URZ ;  /* 0x000000fffffff290 */ /* 0x000fe2000fffe0ff */
[----:B------:R-:W-:Y:S11]  /*4970*/  @!P0 BRA `(.L_x_78) ;  /* 0x0000000000148947 */ /* 0x000ff60003800000 */
[----:B------:R-:W-:Y:S02]  /*4980*/  LOP3.LUT P0, RZ, R92, 0xff, RZ, 0xc0, !PT ;  /* 0x000000ff5cff7812 */ /* 0x000fe4000780c0ff */
[----:B------:R-:W-:Y:S04]  /*4990*/  PLOP3.LUT P4, PT, PT, PT, UP4, 0x80, 0x8 ;  /* 0x000000000008781c */ /* 0x000fe80003f8f048 */
[----:B------:R-:W-:Y:S07]  /*49a0*/  PLOP3.LUT P4, PT, P4, PT, PT, 0x8, 0x80 ;  /* 0x000000000080781c */ /* 0x000fee000278e170 */
[----:B------:R-:W-:Y:S11]  /*49b0*/  @P0 FSETP.EQ.AND P4, PT, R49, RZ, PT ;  /* 0x000000ff3100020b */ /* 0x000ff60003f82000 */
[----:B------:R-:W-:Y:S02]  /*49c0*/  @!UPT UIADD3 URZ, UPT, UPT, URZ, URZ, URZ ;  /* 0x000000fffffff290 */ /* 0x000fe4000fffe0ff */
.L_x_78:
[----:B--2---:R-:W-:Y:S01]  /*49d0*/  SHF.L.U32 R0, R35, 0x1f, RZ ;  /* 0x0000001f23007819 */ /* 0x004fe200000006ff */
[----:B------:R-:W-:Y:S01]  /*49e0*/  ULEA UR17, UR18, UR7, 0x3 ;  /* 0x0000000712117291 */ /* 0x000fe2000f8e18ff */
[----:B------:R-:W-:Y:S01]  /*49f0*/  ISETP.NE.AND P0, PT, R26, 0x1, PT ;  /* 0x000000011a00780c */ /* 0x000fe20003f05270 */
[----:B------:R-:W-:Y:S04]  /*4a00*/  IMAD.SHL.U32 R18, R18, 0x80, RZ ;  /* 0x0000008012127824 */ /* 0x000fe800078e00ff */
[C---:B------:R-:W-:Y:S01]  /*4a10*/  IMAD.HI.U32 R9, R18.reuse, R27, RZ ;  /* 0x0000001b12097227 */ /* 0x040fe200078e00ff */
[C---:B------:R-:W-:Y:S02]  /*4a20*/  R2UR UR11, R18.reuse ;  /* 0x00000000120b72ca */ /* 0x040fe400000e0000 */
[----:B------:R-:W1:Y:S02]  /*4a30*/  SYNCS.PHASECHK.TRANS64.TRYWAIT P2, [UR17+0x118], R0 ;  /* 0x00011800ff0075a7 */ /* 0x000e640008041111 */
[----:B------:R-:W-:Y:S04]  /*4a40*/  SHF.R.U32.HI R9, RZ, R32, R9 ;  /* 0x00000020ff097219 */ /* 0x000fe80000011609 */
[----:B------:R-:W-:Y:S02]  /*4a50*/  SEL R9, R18, R9, !P0 ;  /* 0x0000000912097207 */ /* 0x000fe40004000000 */
[----:B------:R-:W-:Y:S02]  /*4a60*/  ELECT P0, URZ, PT ;  /* 0x0000000000ff782f */ /* 0x000fe40003800000 */
[C---:B------:R-:W-:Y:S01]  /*4a70*/  R2UR UR8, R9.reuse ;  /* 0x00000000090872ca */ /* 0x040fe200000e0000 */
[C---:B------:R-:W-:Y:S01]  /*4a80*/  IMAD.HI.U32 R2, R9.reuse, R24, RZ ;  /* 0x0000001809027227 */ /* 0x040fe200078e00ff */
[----:B------:R-:W-:Y:S02]  /*4a90*/  PLOP3.LUT P4, PT, P4, P0, PT, 0xf2, 0x2f ;  /* 0x00000000002f781c */ /* 0x000fe40002781e72 */
[----:B------:R-:W-:Y:S01]  /*4aa0*/  R2UR UR12, R9 ;  /* 0x00000000090c72ca */ /* 0x000fe200000e0000 */
[----:B------:R-:W-:Y:S01]  /*4ab0*/  IMAD.MOV R8, RZ, RZ, -R9 ;  /* 0x000000ffff087224 */ /* 0x000fe200078e0a09 */
[----:B------:R-:W-:Y:S04]  /*4ac0*/  SHF.R.U32.HI R2, RZ, R25, R2 ;  /* 0x00000019ff027219 */ /* 0x000fe80000011602 */
[----:B------:R-:W-:Y:S02]  /*4ad0*/  R2UR UR13, R2 ;  /* 0x00000000020d72ca */ /* 0x000fe400000e0000 */
[----:B------:R-:W-:Y:S03]  /*4ae0*/  R2UR UR9, R8 ;  /* 0x00000000080972ca */ /* 0x000fe600000e0000 */
[----:B------:R-:W-:Y:S05]  /*4af0*/  @!P4 IADD3 R9, P0, PT, R36, 0x580, RZ ;  /* 0x000005802409c810 */ /* 0x000fea0007f1e0ff */
[----:B------:R-:W-:Y:S03]  /*4b00*/  @!P4 IMAD.X R8, RZ, RZ, R37, P0 ;  /* 0x000000ffff08c224 */ /* 0x000fe600000e0625 */
[----:B------:R-:W-:Y:S02]  /*4b10*/  USEL UR13, UR8, UR13, !UP2 ;  /* 0x0000000d080d7287 */ /* 0x000fe4000d000000 */
[----:B------:R-:W-:Y:S04]  /*4b20*/  UIMAD UR11, UR5, UR9, UR11 ;  /* 0x00000009050b72a4 */ /* 0x000fe8000f8e020b */
[----:B------:R-:W-:Y:S05]  /*4b30*/  IMAD R2, RZ, RZ, -UR13 ;  /* 0x8000000dff027e24 */ /* 0x000fea000f8e02ff */
[----:B------:R-:W-:Y:S11]  /*4b40*/  R2UR UR8, R2 ;  /* 0x00000000020872ca */ /* 0x000ff600000e0000 */
[----:B------:R-:W-:Y:S02]  /*4b50*/  @!UPT UIADD3 URZ, UPT, UPT, URZ, URZ, URZ ;  /* 0x000000fffffff290 */ /* 0x000fe4000fffe0ff */
[----:B------:R-:W-:Y:S01]  /*4b60*/  UIMAD UR12, UR4, UR8, UR12 ;  /* 0x00000008040c72a4 */ /* 0x000fe2000f8e020c */
[----:B-1----:R-:W-:Y:S11]  /*4b70*/  @!P2 BRA `(.L_x_79) ;  /* 0x0000003c006ca947 */ /* 0x002ff60003800000 */
.L_x_171:
[----:B------:R-:W2:Y:S01]  /*4b80*/  LDC.64 R12, c[0x0][0xb18] ;  /* 0x0002c600ff0c7b82 */ /* 0x000ea20000000a00 */
[----:B------:R-:W-:Y:S01]  /*4b90*/  @!P4 R2UR UR14, R9 ;  /* 0x00000000090ec2ca */ /* 0x000fe200000e0000 */
[----:B------:R-:W-:Y:S01]  /*4ba0*/  VOTEU.ALL UP1, P4 ;  /* 0x0000000000ff7886 */ /* 0x000fe20002020000 */
[----:B------:R-:W-:Y:S01]  /*4bb0*/  @!P4 R2UR UR8, R8 ;  /* 0x000000000808c2ca */ /* 0x000fe200000e0000 */
[----:B------:R-:W-:Y:S01]  /*4bc0*/  UIADD3 UR9, UPT, UPT, UR17, 0x100, URZ ;  /* 0x0000010011097890 */ /* 0x000fe2000fffe0ff */
[----:B-1----:R-:W-:Y:S03]  /*4bd0*/  @!P4 IMAD.MOV.U32 R0, RZ, RZ, 0x2000 ;  /* 0x00002000ff00c424 */ /* 0x002fe600078e00ff */
[----:B------:R-:W1:Y:S01]  /*4be0*/  @!P1 LDC R2, c[0x0][0xb0c] ;  /* 0x0002c300ff029b82 */ /* 0x000e620000000800 */
[----:B------:R-:W-:Y:S01]  /*4bf0*/  @!UP1 UPRMT UR20, URZ, 0x40, URZ ;  /* 0x00000040ff149896 */ /* 0x000fe200080000ff */
[----:B------:R-:W-:Y:S01]  /*4c00*/  @P3 SHF.R.U32.HI R17, RZ, 0x10, R29 ;  /* 0x00000010ff113819 */ /* 0x000fe2000001161d */
[----:B------:R-:W-:Y:S01]  /*4c10*/  VOTEU.ALL UP0, P4 ;  /* 0x0000000000ff7886 */ /* 0x000fe20002000000 */
[----:B------:R-:W-:Y:S02]  /*4c20*/  UIADD3 UR16, UPT, UPT, UR18, 0x1, URZ ;  /* 0x0000000112107890 */ /* 0x000fe4000fffe0ff */
[----:B------:R-:W-:Y:S01]  /*4c30*/  @!UP1 UPRMT UR20, UR20, 0x5410, URZ ;  /* 0x0000541014149896 */ /* 0x000fe200080000ff */
[----:B------:R-:W-:Y:S01]  /*4c40*/  IMAD.U32 R8, RZ, RZ, UR14 ;  /* 0x0000000eff087e24 */ /* 0x000fe2000f8e00ff */
[----:B------:R-:W-:Y:S01]  /*4c50*/  UISETP.NE.AND UP5, UPT, UR16, 0x3, UPT ;  /* 0x000000031000788c */ /* 0x000fe2000bfa5270 */
[----:B------:R-:W-:Y:S01]  /*4c60*/  IMAD.U32 R9, RZ, RZ, UR8 ;  /* 0x00000008ff097e24 */ /* 0x000fe2000f8e00ff */
[----:B------:R-:W-:Y:S02]  /*4c70*/  @!UP1 ULEA UR8, UR18, UR7, 0xd ;  /* 0x0000000712089291 */ /* 0x000fe4000f8e68ff */
[----:B------:R-:W-:Y:S01]  /*4c80*/  @!P4 R2UR UR22, R8 ;  /* 0x000000000816c2ca */ /* 0x000fe200000e0000 */
[----:B------:R-:W-:Y:S01]  /*4c90*/  UPRMT UR19, UR45, 0x654, UR9 ;  /* 0x000006542d137896 */ /* 0x000fe20008000009 */
[----:B------:R-:W-:Y:S01]  /*4ca0*/  @!P4 R2UR UR23, R9 ;  /* 0x000000000917c2ca */ /* 0x000fe200000e0000 */
[----:B------:R-:W-:Y:S01]  /*4cb0*/  @!UP1 UIADD3 UR8, UPT, UPT, UR8, 0x200, URZ ;  /* 0x0000020008089890 */ /* 0x000fe2000fffe0ff */
[----:B------:R-:W3:Y:S01]  /*4cc0*/  LDC.64 R8, c[0x0][0xb10] ;  /* 0x0002c400ff087b82 */ /* 0x000ee20000000a00 */
[----:B------:R-:W-:Y:S02]  /*4cd0*/  USEL UR18, URZ, 0x1, UP5 ;  /* 0x00000001ff127887 */ /* 0x000fe4000a800000 */
[----:B------:R-:W-:Y:S04]  /*4ce0*/  USEL UR16, UR16, URZ, UP5 ;  /* 0x000000ff10107287 */ /* 0x000fe8000a800000 */
[----:B------:R-:W-:Y:S01]  /*4cf0*/  ULEA UR14, UR16, UR7, 0x3 ;  /* 0x00000007100e7291 */ /* 0x000fe2000f8e18ff */
[----:B------:R-:W-:Y:S03]  /*4d00*/  LOP3.LUT R35, R35, UR18, RZ, 0x3c, !PT ;  /* 0x0000001223237c12 */ /* 0x000fe6000f8e3cff */
[----:B------:R4:W-:Y:S01]  /*4d10*/  @!UP0 UTMALDG.4D.IM2COL [UR8], [UR22], UR20 ;  /* 0x00000008160083b4 */ /* 0x0009e20008058014 */
[----:B------:R5:W-:Y:S01]  /*4d20*/  @!P4 SYNCS.ARRIVE.TRANS64.RED.A0TR RZ, [UR17+0x100], R0 ;  /* 0x00010000ffffc9a7 */ /* 0x000be20008300411 */
[----:B------:R-:W-:Y:S01]  /*4d30*/  SHF.L.U32 R14, R35, 0x1f, RZ ;  /* 0x0000001f230e7819 */ /* 0x000fe200000006ff */
[C---:B---3--:R-:W-:Y:S01]  /*4d40*/  @!P1 IMAD.HI.U32 R8, R11.reuse, R8, RZ ;  /* 0x000000080b089227 */ /* 0x048fe200078e00ff */
[----:B--2---:R-:W-:Y:S02]  /*4d50*/  @!P1 ISETP.NE.AND P0, PT, R12, 0x1, PT ;  /* 0x000000010c00980c */ /* 0x004fe40003f05270 */
[----:B-1----:R-:W-:Y:S01]  /*4d60*/  @!P1 ISETP.NE.AND P2, PT, R2, 0x1, PT ;  /* 0x000000010200980c */ /* 0x002fe20003f45270 */
[----:B------:R-:W-:Y:S01]  /*4d70*/  SYNCS.ARRIVE.TRANS64.RED.A1T0 RZ, [UR19], RZ ;  /* 0x000000ffffff79a7 */ /* 0x000fe20008100413 */
[C---:B------:R-:W-:Y:S01]  /*4d80*/  @!P1 IMAD.HI.U32 R13, R10.reuse, R13, RZ ;  /* 0x0000000d0a0d9227 */ /* 0x040fe200078e00ff */
[----:B------:R-:W-:Y:S04]  /*4d90*/  @!P1 SHF.R.U32.HI R8, RZ, R9, R8 ;  /* 0x00000009ff089219 */ /* 0x000fe80000011608 */
[----:B------:R-:W-:Y:S01]  /*4da0*/  @!P1 SEL R8, R11, R8, !P2 ;  /* 0x000000080b089207 */ /* 0x000fe20005000000 */
[----:B------:R-:W1:Y:S01]  /*4db0*/  SYNCS.PHASECHK.TRANS64.TRYWAIT P5, [UR14+0x118], R14 ;  /* 0x0001180eff0075a7 */ /* 0x000e6200080a110e */
[----:B-----5:R-:W2:Y:S02]  /*4dc0*/  @!P1 LDC R0, c[0x0][0xb20] ;  /* 0x0002c800ff009b82 */ /* 0x020ea40000000800 */
[----:B--2---:R-:W-:Y:S04]  /*4dd0*/  @!P1 SHF.R.U32.HI R0, RZ, R0, R13 ;  /* 0x00000000ff009219 */ /* 0x004fe8000001160d */
[----:B------:R-:W-:Y:S05]  /*4de0*/  @!P1 SEL R9, R10, R0, !P0 ;  /* 0x000000000a099207 */ /* 0x000fea0004000000 */
[----:B------:R-:W-:Y:S02]  /*4df0*/  @!P1 IMAD.IADD R0, R9, 0x1, -R8 ;  /* 0x0000000109009824 */ /* 0x000fe400078e0a08 */
[----:B------:R-:W-:Y:S02]  /*4e00*/  @!P1 IMAD.IADD R8, R8, 0x1, -R9 ;  /* 0x0000000108089824 */ /* 0x000fe400078e0a09 */
[----:B------:R-:W-:Y:S02]  /*4e10*/  @!P1 IMAD R11, R0, R2, R11 ;  /* 0x00000002000b9224 */ /* 0x000fe400078e020b */
[----:B------:R-:W-:Y:S01]  /*4e20*/  @!P1 IMAD R10, R8, R12, R10 ;  /* 0x0000000c080a9224 */ /* 0x000fe200078e020a */
[----:B-1--4-:R-:W-:Y:S06]  /*4e30*/  @!P5 BRA `(.L_x_80) ;  /* 0x0000003800d4d947 */ /* 0x012fec0003800000 */
.L_x_173:
[----:B------:R-:W-:Y:S01]  /*4e40*/  @!P4 IADD3 R2, P0, PT, R36, 0x580, RZ ;  /* 0x000005802402c810 */ /* 0x000fe20007f1e0ff */
[----:B------:R-:W-:Y:S01]  /*4e50*/  VOTEU.ALL UP1, P4 ;  /* 0x0000000000ff7886 */ /* 0x000fe20002020000 */
[----:B------:R-:W-:Y:S01]  /*4e60*/  UIADD3 UR17, UPT, UPT, UR16, 0x1, URZ ;  /* 0x0000000110117890 */ /* 0x000fe2000fffe0ff */
[----:B------:R-:W-:Y:S01]  /*4e70*/  LOP3.LUT R34, R34, 0x1, RZ, 0x3c, !PT ;  /* 0x0000000122227812 */ /* 0x000fe200078e3cff */
[----:B------:R-:W-:Y:S01]  /*4e80*/  VOTEU.ALL UP0, P4 ;  /* 0x0000000000ff7886 */ /* 0x000fe20002000000 */
[----:B-1----:R-:W-:Y:S01]  /*4e90*/  @!P4 IMAD.X R0, RZ, RZ, R37, P0 ;  /* 0x000000ffff00c224 */ /* 0x002fe200000e0625 */
[----:B------:R-:W-:Y:S01]  /*4ea0*/  @!P4 R2UR UR9, R2 ;  /* 0x000000000209c2ca */ /* 0x000fe200000e0000 */
[----:B------:R-:W-:Y:S01]  /*4eb0*/  @!UP1 UIADD3 UR10, UPT, UPT, UR10, 0x20, URZ ;  /* 0x000000200a0a9890 */ /* 0x000fe2000fffe0ff */
[----:B------:R-:W-:Y:S01]  /*4ec0*/  IMAD.IADD R14, R10, 0x1, R90 ;  /* 0x000000010a0e7824 */ /* 0x000fe200078e025a */
[----:B------:R-:W-:Y:S01]  /*4ed0*/  UISETP.NE.AND UP5, UPT, UR17, 0x3, UPT ;  /* 0x000000031100788c */ /* 0x000fe2000bfa5270 */
[----:B------:R-:W-:Y:S01]  /*4ee0*/  @!P4 R2UR UR8, R0 ;  /* 0x000000000008c2ca */ /* 0x000fe200000e0000 */
[----:B------:R-:W-:Y:S04]  /*4ef0*/  IMAD.IADD R18, R11, 0x1, R91 ;  /* 0x000000010b127824 */ /* 0x000fe800078e025b */
[----:B------:R-:W-:Y:S04]  /*4f00*/  PLOP3.LUT P0, PT, PT, PT, UP5, 0x80, 0x8 ;  /* 0x000000000008781c */ /* 0x000fe80003f0f058 */
[----:B------:R-:W-:Y:S01]  /*4f10*/  IMAD.U32 R8, RZ, RZ, UR9 ;  /* 0x00000009ff087e24 */ /* 0x000fe2000f8e00ff */
[----:B------:R-:W-:Y:S01]  /*4f20*/  UIADD3 UR9, UPT, UPT, UR14, 0x100, URZ ;  /* 0x000001000e097890 */ /* 0x000fe2000fffe0ff */
[----:B------:R-:W-:Y:S02]  /*4f30*/  SEL R0, RZ, 0x1, P0 ;  /* 0x00000001ff007807 */ /* 0x000fe40000000000 */
[----:B------:R-:W-:Y:S01]  /*4f40*/  IMAD.U32 R9, RZ, RZ, UR8 ;  /* 0x00000008ff097e24 */ /* 0x000fe2000f8e00ff */
[----:B------:R-:W-:Y:S01]  /*4f50*/  @!UP1 ULEA UR8, UR16, UR7, 0xd ;  /* 0x0000000710089291 */ /* 0x000fe2000f8e68ff */
[----:B------:R-:W-:Y:S01]  /*4f60*/  @!P4 R2UR UR20, R8 ;  /* 0x000000000814c2ca */ /* 0x000fe200000e0000 */
[----:B------:R-:W-:Y:S01]  /*4f70*/  @!UP1 UPRMT UR16, URZ, 0x40, URZ ;  /* 0x00000040ff109896 */ /* 0x000fe200080000ff */
[----:B------:R-:W-:Y:S01]  /*4f80*/  LOP3.LUT R35, R35, R0, RZ, 0x3c, !PT ;  /* 0x0000000023237212 */ /* 0x000fe200078e3cff */
[----:B------:R-:W-:Y:S01]  /*4f90*/  @!UP1 UIADD3 UR8, UPT, UPT, UR8, 0x200, URZ ;  /* 0x0000020008089890 */ /* 0x000fe2000fffe0ff */
[----:B------:R-:W-:Y:S01]  /*4fa0*/  @!P4 R2UR UR21, R9 ;  /* 0x000000000915c2ca */ /* 0x000fe200000e0000 */
[----:B------:R-:W-:Y:S02]  /*4fb0*/  @!UP1 UPRMT UR19, UR16, 0x5410, URZ ;  /* 0x0000541010139896 */ /* 0x000fe400080000ff */
[----:B------:R-:W-:Y:S10]  /*4fc0*/  UPRMT UR18, UR45, 0x654, UR9 ;  /* 0x000006542d127896 */ /* 0x000ff40008000009 */
[----:B------:R2:W-:Y:S01]  /*4fd0*/  @!UP0 UTMALDG.4D.IM2COL [UR8], [UR20], UR19 ;  /* 0x00000008140083b4 */ /* 0x0005e20008058013 */
[----:B------:R2:W-:Y:S01]  /*4fe0*/  @!P4 SYNCS.ARRIVE.TRANS64.RED.A0TR RZ, [UR14+0x100], R33 ;  /* 0x00010021ffffc9a7 */ /* 0x0005e2000830040e */
[----:B------:R-:W-:Y:S01]  /*4ff0*/  UPLOP3.LUT UP0, UPT, UPT, UPT, UPT, 0x80, 0x8 ;  /* 0x000000000008789c */ /* 0x000fe20003f0f070 */
[----:B------:R-:W-:Y:S01]  /*5000*/  SYNCS.ARRIVE.TRANS64.RED.A1T0 RZ, [UR18], RZ ;  /* 0x000000ffffff79a7 */ /* 0x000fe20008100412 */
[----:B------:R-:W-:Y:S01]  /*5010*/  USEL UR18, UR17, URZ, UP5 ;  /* 0x000000ff11127287 */ /* 0x000fe2000a800000 */
[----:B------:R-:W-:Y:S11]  /*5020*/  @P3 BRA `(.L_x_81) ;  /* 0xfffffff400043947 */ /* 0x000ff6000383ffff */
[----:B------:R-:W-:Y:S01]  /*5030*/  UIADD3 UR7, UPT, UPT, UR7, 0x118, URZ ;  /* 0x0000011807077890 */ /* 0x000fe2000fffe0ff */
[----:B------:R-:W-:-:S03]  /*5040*/  SHF.L.U32 R2, R35, 0x1f, RZ ;  /* 0x0000001f23027819 */ /* 0x000fc600000006ff */
[----:B------:R-:W-:-:S09]  /*5050*/  ULEA UR4, UR18, UR7, 0x3 ;  /* 0x0000000712047291 */ /* 0x000fd2000f8e18ff */
[----:B------:R-:W1:Y:S02]  /*5060*/  SYNCS.PHASECHK.TRANS64.TRYWAIT P0, [UR4], R2 ;  /* 0x00000002ff0075a7 */ /* 0x000e640008001104 */
[----:B-1----:R-:W-:Y:S05]  /*5070*/  @!P0 BRA `(.L_x_82) ;  /* 0x00000038005c8947 */ /* 0x002fea0003800000 */
.L_x_175:
[----:B------:R-:W-:-:S04]  /*5080*/  UIADD3 UR4, UPT, UPT, UR18, 0x1, URZ ;  /* 0x0000000112047890 */ /* 0x000fc8000fffe0ff */
[----:B------:R-:W-:-:S04]  /*5090*/  UISETP.NE.AND UP0, UPT, UR4, 0x3, UPT ;  /* 0x000000030400788c */ /* 0x000fc8000bf05270 */
[----:B------:R-:W-:Y:S02]  /*50a0*/  USEL UR4, UR4, URZ, UP0 ;  /* 0x000000ff04047287 */ /* 0x000fe40008000000 */
[----:B------:R-:W-:-:S04]  /*50b0*/  PLOP3.LUT P0, PT, PT, PT, UP0, 0x80, 0x8 ;  /* 0x000000000008781c */ /* 0x000fc80003f0f008 */
[----:B-1----:R-:W-:Y:S01]  /*50c0*/  SEL R2, RZ, 0x1, P0 ;  /* 0x00000001ff027807 */ /* 0x002fe20000000000 */
[----:B------:R-:W-:-:S03]  /*50d0*/  IMAD.U32 R0, RZ, RZ, UR4 ;  /* 0x00000004ff007e24 */ /* 0x000fc6000f8e00ff */
[----:B------:R-:W-:Y:S01]  /*50e0*/  LOP3.LUT R35, R35, R2, RZ, 0x3c, !PT ;  /* 0x0000000223237212 */ /* 0x000fe200078e3cff */
[C---:B------:R-:W-:Y:S01]  /*50f0*/  VIADD R4, R0.reuse, 0x1 ;  /* 0x0000000100047836 */ /* 0x040fe20000000000 */
[----:B------:R-:W-:Y:S02]  /*5100*/  LEA R2, R0, UR7, 0x3 ;  /* 0x0000000700027c11 */ /* 0x000fe4000f8e18ff */
[----:B------:R-:W-:Y:S02]  /*5110*/  SHF.L.U32 R3, R35, 0x1f, RZ ;  /* 0x0000001f23037819 */ /* 0x000fe400000006ff */
[----:B------:R-:W-:Y:S02]  /*5120*/  ISETP.NE.AND P0, PT, R4, 0x3, PT ;  /* 0x000000030400780c */ /* 0x000fe40003f05270 */
[----:B------:R-:W1:Y:S02]  /*5130*/  SYNCS.PHASECHK.TRANS64.TRYWAIT P1, [R2+URZ], R3 ;  /* 0x00000003020075a7 */ /* 0x000e6400080211ff */
[----:B------:R-:W-:-:S02]  /*5140*/  SEL R0, RZ, 0x1, P0 ;  /* 0x00000001ff007807 */ /* 0x000fc40000000000 */
[----:B------:R-:W-:Y:S02]  /*5150*/  SEL R4, R4, RZ, P0 ;  /* 0x000000ff04047207 */ /* 0x000fe40000000000 */
[----:B------:R-:W-:Y:S01]  /*5160*/  LOP3.LUT R0, R35, R0, RZ, 0x3c, !PT ;  /* 0x0000000023007212 */ /* 0x000fe200078e3cff */
[----:B-1----:R-:W-:Y:S06]  /*5170*/  @!P1 BRA `(.L_x_83) ;  /* 0x0000003800349947 */ /* 0x002fec0003800000 */
.L_x_176:
[----:B------:R-:W-:Y:S02]  /*5180*/  LEA R4, R4, UR7, 0x3 ;  /* 0x0000000704047c11 */ /* 0x000fe4000f8e18ff */
[----:B------:R-:W-:-:S07]  /*5190*/  SHF.L.U32 R0, R0, 0x1f, RZ ;  /* 0x0000001f00007819 */ /* 0x000fce00000006ff */
.L_x_84:
[----:B---3--:R3:W4:Y:S02]  /*51a0*/  SYNCS.PHASECHK.TRANS64.TRYWAIT P0, [R4+URZ], R0 ;  /* 0x00000000040075a7 */ /* 0x00872400080011ff */
[----:B----4-:R-:W-:Y:S05]  /*51b0*/  @!P0 NANOSLEEP.SYNCS 0x989680 ;  /* 0x009896800000895d */ /* 0x010fea0003900000 */
[----:B------:R-:W4:Y:S02]  /*51c0*/  @!P0 SYNCS.PHASECHK.TRANS64 P0, [R4+URZ], R0 ;  /* 0x00000000040085a7 */ /* 0x000f2400080010ff */
[----:B--2-4-:R-:W-:Y:S05]  /*51d0*/  @P0 EXIT ;  /* 0x000000000000094d */ /* 0x014fea0003800000 */
[----:B------:R-:W-:Y:S05]  /*51e0*/  BRA `(.L_x_84) ;  /* 0xfffffffc00ec7947 */ /* 0x000fea000383ffff */
.L_x_72:
[----:B------:R-:W-:-:S06]  /*51f0*/  UISETP.GE.AND UP0, UPT, UR6, 0x4, UPT ;  /* 0x000000040600788c */ /* 0x000fcc000bf06270 */
[----:B------:R-:W-:-:S13]  /*5200*/  PLOP3.LUT P0, PT, PT, PT, UP0, 0x80, 0x8 ;  /* 0x000000000008781c */ /* 0x000fda0003f0f008 */
[----:B------:R-:W-:Y:S05]  /*5210*/  @!P0 EXIT ;  /* 0x000000000000894d */ /* 0x000fea0003800000 */
[----:B------:R-:W-:Y:S01]  /*5220*/  BAR.SYNC.DEFER_BLOCKING 0x6, 0xa0 ;  /* 0x0182800000007b1d */ /* 0x000fe20000010000 */
[C---:B------:R-:W-:Y:S01]  /*5230*/  IMAD.SHL.U32 R0, R102.reuse, 0x20, RZ ;  /* 0x0000002066007824 */ /* 0x040fe200078e00ff */
[C---:B------:R-:W-:Y:S01]  /*5240*/  LOP3.LUT R103, R102.reuse, 0x2, RZ, 0xc0, !PT ;  /* 0x0000000266677812 */ /* 0x040fe200078ec0ff */
[C---:B------:R-:W-:Y:S01]  /*5250*/  IMAD.SHL.U32 R106, R102.reuse, 0x4, RZ ;  /* 0x00000004666a7824 */ /* 0x040fe200078e00ff */
[C---:B------:R-:W-:Y:S01]  /*5260*/  LOP3.LUT R99, R102.reuse, 0x60, RZ, 0xc0, !PT ;  /* 0x0000006066637812 */ /* 0x040fe200078ec0ff */
[----:B------:R-:W-:Y:S01]  /*5270*/  IMAD.U32 R46, R102, 0x10000, RZ ;  /* 0x00010000662e7824 */ /* 0x000fe200078e00ff */
[----:B------:R-:W-:Y:S02]  /*5280*/  UMOV UR52, 0x400 ;  /* 0x0000040000347882 */ /* 0x000fe40000000000 */
[----:B------:R-:W1:Y:S01]  /*5290*/  LDC R95, c[0x0][0x370] ;  /* 0x0000dc00ff5f7b82 */ /* 0x000e620000000800 */
[----:B------:R-:W-:Y:S01]  /*52a0*/  ULEA UR52, UR45, UR52, 0x18 ;  /* 0x000000342d347291 */ /* 0x000fe2000f8ec0ff */
[----:B------:R-:W-:Y:S01]  /*52b0*/  LOP3.LUT R4, R0, 0xc0, RZ, 0xc0, !PT ;  /* 0x000000c000047812 */ /* 0x000fe200078ec0ff */
[----:B------:R-:W-:Y:S01]  /*52c0*/  IMAD.MOV.U32 R98, RZ, RZ, 0x1 ;  /* 0x00000001ff627424 */ /* 0x000fe200078e00ff */
[----:B------:R-:W-:Y:S01]  /*52d0*/  LOP3.LUT R102, R102, 0x4, RZ, 0xc0, !PT ;  /* 0x0000000466667812 */ /* 0x000fe200078ec0ff */
[----:B------:R-:W-:Y:S01]  /*52e0*/  UIADD3 UR55, UPT, UPT, UR52, 0x200, URZ ;  /* 0x0000020034377890 */ /* 0x000fe2000fffe0ff */
[----:B------:R-:W-:Y:S01]  /*52f0*/  LOP3.LUT R106, R4, 0x18, R106, 0xf8, !PT ;  /* 0x00000018046a7812 */ /* 0x000fe200078ef86a */
[----:B------:R-:W-:Y:S01]  /*5300*/  IMAD.MOV.U32 R45, RZ, RZ, RZ ;  /* 0x000000ffff2d7224 */ /* 0x000fe200078e00ff */
[----:B------:R-:W2:Y:S01]  /*5310*/  LDC R42, c[0x0][0xb0c] ;  /* 0x0002c300ff2a7b82 */ /* 0x000ea20000000800 */
[----:B------:R-:W-:-:S02]  /*5320*/  IADD3 R105, PT, PT, -R102, 0x2, RZ ;  /* 0x0000000266697810 */ /* 0x000fc40007ffe1ff */
[----:B------:R-:W-:Y:S02]  /*5330*/  CS2R R96, SRZ ;  /* 0x0000000000607805 */ /* 0x000fe4000001ff00 */
[----:B------:R-:W-:Y:S01]  /*5340*/  LOP3.LUT R106, R106, 0xf20, R0, 0xf8, !PT ;  /* 0x00000f206a6a7812 */ /* 0x000fe200078ef800 */
[----:B------:R-:W-:Y:S01]  /*5350*/  IMAD.MOV.U32 R64, RZ, RZ, RZ ;  /* 0x000000ffff407224 */ /* 0x000fe200078e00ff */
[----:B------:R-:W-:Y:S01]  /*5360*/  LOP3.LUT R46, R46, 0x600000, RZ, 0xc0, !PT ;  /* 0x006000002e2e7812 */ /* 0x000fe200078ec0ff */
[----:B------:R-:W-:Y:S01]  /*5370*/  IMAD.MOV R103, RZ, RZ, -R103 ;  /* 0x000000ffff677224 */ /* 0x000fe200078e0a67 */
[----:B------:R-:W-:Y:S01]  /*5380*/  LEA R106, R106, UR55, 0x1 ;  /* 0x000000376a6a7c11 */ /* 0x000fe2000f8e08ff */
[----:B------:R-:W4:Y:S01]  /*5390*/  LDC R93, c[0x0][0xb20] ;  /* 0x0002c800ff5d7b82 */ /* 0x000f220000000800 */
[----:B------:R-:W3:Y:S01]  /*53a0*/  LDS R2, [UR52+0x190] ;  /* 0x00019034ff027984 */ /* 0x000ee20008000800 */
[----:B------:R-:W-:Y:S01]  /*53b0*/  IMAD.MOV R102, RZ, RZ, -R102 ;  /* 0x000000ffff667224 */ /* 0x000fe200078e0a66 */
[----:B------:R-:W1:Y:S01]  /*53c0*/  LDCU.64 UR56, c[0x0][0x348] ;  /* 0x00006900ff3877ac */ /* 0x000e620008000a00 */
[----:B------:R-:W-:Y:S01]  /*53d0*/  IMAD.SHL.U32 R105, R105, 0x10, RZ ;  /* 0x0000001069697824 */ /* 0x000fe200078e00ff */
[----:B------:R-:W1:Y:S03]  /*53e0*/  LDCU.64 UR36, c[0x0][0x888] ;  /* 0x00011100ff2477ac */ /* 0x000e660008000a00 */
[----:B------:R-:W1:Y:S01]  /*53f0*/  LDC R41, c[0x0][0xb30] ;  /* 0x0002cc00ff297b82 */ /* 0x000e620000000800 */
[----:B------:R-:W1:Y:S01]  /*5400*/  LDCU.64 UR46, c[0x0][0x8b0] ;  /* 0x00011600ff2e77ac */ /* 0x000e620008000a00 */
[----:B------:R-:W1:Y:S06]  /*5410*/  LDCU.64 UR38, c[0x0][0x8a8] ;  /* 0x00011500ff2677ac */ /* 0x000e6c0008000a00 */
[----:B------:R-:W1:Y:S01]  /*5420*/  LDC.64 R84, c[0x0][0xb10] ;  /* 0x0002c400ff547b82 */ /* 0x000e620000000a00 */
[----:B------:R-:W1:Y:S01]  /*5430*/  LDCU.64 UR48, c[0x0][0xa90] ;  /* 0x00015200ff3077ac */ /* 0x000e620008000a00 */
[----:B------:R-:W-:-:S06]  /*5440*/  UMOV UR54, URZ ;  /* 0x000000ff00367c82 */ /* 0x000fcc0008000000 */
[----:B------:R-:W1:Y:S01]  /*5450*/  LDC.64 R38, c[0x0][0xb18] ;  /* 0x0002c600ff267b82 */ /* 0x000e620000000a00 */
[----:B------:R-:W-:-:S07]  /*5460*/  UMOV UR53, URZ ;  /* 0x000000ff00357c82 */ /* 0x000fce0008000000 */
[----:B------:R-:W1:Y:S08]  /*5470*/  LDC.64 R80, c[0x0][0x888] ;  /* 0x00022200ff507b82 */ /* 0x000e700000000a00 */
[----:B------:R-:W1:Y:S01]  /*5480*/  LDC.64 R36, c[0x0][0xb28] ;  /* 0x0002ca00ff247b82 */ /* 0x000e620000000a00 */
[C---:B---3--:R-:W-:Y:S01]  /*5490*/  VIADD R3, R2.reuse, 0x40 ;  /* 0x0000004002037836 */ /* 0x048fe20000000000 */
[----:B------:R-:W-:-:S04]  /*54a0*/  LOP3.LUT R2, R2, 0xffff, RZ, 0xc0, !PT ;  /* 0x0000ffff02027812 */ /* 0x000fc800078ec0ff */
[----:B------:R-:W-:Y:S02]  /*54b0*/  LOP3.LUT R3, R3, 0xffff, RZ, 0xc0, !PT ;  /* 0x0000ffff03037812 */ /* 0x000fe400078ec0ff */
[----:B------:R-:W3:Y:S03]  /*54c0*/  LDC.64 R82, c[0x0][0x890] ;  /* 0x00022400ff527b82 */ /* 0x000ee60000000a00 */
[----:B------:R1:W-:Y:S05]  /*54d0*/  STL.64 [R1], R2 ;  /* 0x0000000201007387 */ /* 0x0003ea0000100a00 */
[----:B------:R-:W1:Y:S08]  /*54e0*/  LDC.64 R88, c[0x0][0xa80] ;  /* 0x0002a000ff587b82 */ /* 0x000e700000000a00 */
[----:B------:R-:W1:Y:S08]  /*54f0*/  LDC.64 R86, c[0x0][0xa88] ;  /* 0x0002a200ff567b82 */ /* 0x000e700000000a00 */
[----:B--2-4-:R-:W1:Y:S02]  /*5500*/  LDC R94, c[0x0][0x374] ;  /* 0x0000dd00ff5e7b82 */ /* 0x014e640000000800 */
.L_x_115:
[----:B-1----:R-:W-:Y:S04]  /*5510*/  SHF.L.U32 R2, R96, 0x1f, RZ ;  /* 0x0000001f60027819 */ /* 0x002fe800000006ff */
[----:B------:R-:W1:Y:S02]  /*5520*/  SYNCS.PHASECHK.TRANS64.TRYWAIT P0, [UR52+0x140], R2 ;  /* 0x00014002ff0075a7 */ /* 0x000e640008001134 */
[----:B-1----:R-:W-:Y:S05]  /*5530*/  @!P0 BRA `(.L_x_85) ;  /* 0x0000003400588947 */ /* 0x002fea0003800000 */
.L_x_178:
[----:B------:R-:W2:Y:S01]  /*5540*/  LDC.64 R10, c[0x0][0xb10] ;  /* 0x0002c400ff0a7b82 */ /* 0x000ea20000000a00 */
[----:B------:R-:W4:Y:S01]  /*5550*/  LDS.128 R20, [UR52+0x180] ;  /* 0x00018034ff147984 */ /* 0x000f220008000c00 */
[----:B------:R-:W-:Y:S01]  /*5560*/  UIADD3 UR4, UPT, UPT, UR52, 0x148, URZ ;  /* 0x0000014834047890 */ /* 0x000fe2000fffe0ff */
[----:B-1----:R-:W-:Y:S01]  /*5570*/  IMAD R0, R45, 0x4, R1 ;  /* 0x000000042d007824 */ /* 0x002fe200078e0201 */
[----:B------:R-:W-:Y:S04]  /*5580*/  ISETP.NE.AND P1, PT, R41, 0x1, PT ;  /* 0x000000012900780c */ /* 0x000fe80003f25270 */
[----:B------:R-:W1:Y:S01]  /*5590*/  LDC.64 R8, c[0x0][0xb18] ;  /* 0x0002c600ff087b82 */ /* 0x000e620000000a00 */
[----:B------:R-:W-:Y:S01]  /*55a0*/  UPRMT UR4, URZ, 0x654, UR4 ;  /* 0x00000654ff047896 */ /* 0x000fe20008000004 */
[----:B------:R-:W-:Y:S01]  /*55b0*/  ISETP.GE.AND P0, PT, R40, 0x1, PT ;  /* 0x000000012800780c */ /* 0x000fe20003f06270 */
[----:B------:R-:W-:Y:S01]  /*55c0*/  @!PT LDS RZ, [RZ] ;  /* 0x00000000fffff984 */ /* 0x000fe20000000800 */
[----:B------:R-:W-:Y:S01]  /*55d0*/  @!PT LDS RZ, [RZ] ;  /* 0x00000000fffff984 */ /* 0x000fe20000000800 */
[----:B------:R-:W-:Y:S01]  /*55e0*/  @!PT LDS RZ, [RZ] ;  /* 0x00000000fffff984 */ /* 0x000fe20000000800 */
[----:B------:R-:W-:Y:S01]  /*55f0*/  @!PT LDS RZ, [RZ] ;  /* 0x00000000fffff984 */ /* 0x000fe20000000800 */
[----:B------:R3:W-:Y:S06]  /*5600*/  MEMBAR.ALL.CTA ;  /* 0x0000000000007992 */ /* 0x0007ec0000008000 */
[----:B---3--:R-:W3:Y:S01]  /*5610*/  FENCE.VIEW.ASYNC.S ;  /* 0x00000000000073c6 */ /* 0x008ee20000000000 */
[----:B------:R-:W1:Y:S08]  /*5620*/  @!P1 LDC R12, c[0x0][0xb20] ;  /* 0x0002c800ff0c9b82 */ /* 0x000e700000000800 */
[----:B------:R-:W1:Y:S01]  /*5630*/  @!P1 LDC R7, c[0x0][0xb0c] ;  /* 0x0002c300ff079b82 */ /* 0x000e620000000800 */
[----:B---3--:R-:W-:Y:S01]  /*5640*/  SYNCS.ARRIVE.TRANS64.RED.A1T0 RZ, [UR4], RZ ;  /* 0x000000ffffff79a7 */ /* 0x008fe20008100404 */
[----:B------:R3:W5:Y:S01]  /*5650*/  LDL R16, [R0] ;  /* 0x0000000000107983 */ /* 0x0007620000100800 */
[----:B----4-:R-:W-:Y:S04]  /*5660*/  LOP3.LUT P4, RZ, R22, 0x1, RZ, 0xc0, !PT ;  /* 0x0000000116ff7812 */ /* 0x010fe8000788c0ff */
[----:B------:R-:W-:Y:S09]  /*5670*/  P2R R107, PR, RZ, 0x10 ;  /* 0x00000010ff6b7803 */ /* 0x000ff20000000000 */
[----:B------:R-:W-:Y:S02]  /*5680*/  @P4 MOV R44, R20 ;  /* 0x00000014002c4202 */ /* 0x000fe40000000f00 */
[----:B------:R-:W-:Y:S01]  /*5690*/  @P4 LOP3.LUT R43, R21, 0xffff, RZ, 0xc0, !PT ;  /* 0x0000ffff152b4812 */ /* 0x000fe200078ec0ff */
[----:B--23--:R-:W-:Y:S06]  /*56a0*/  @!P0 BRA `(.L_x_86) ;  /* 0x0000000000a48947 */ /* 0x00cfec0003800000 */
[----:B------:R-:W-:Y:S01]  /*56b0*/  IMAD.HI.U32 R0, R94, R39, RZ ;  /* 0x000000275e007227 */ /* 0x000fe200078e00ff */
[----:B------:R-:W-:Y:S02]  /*56c0*/  ISETP.NE.AND P0, PT, R38, 0x1, PT ;  /* 0x000000012600780c */ /* 0x000fe40003f05270 */
[----:B------:R-:W-:Y:S01]  /*56d0*/  ISETP.NE.AND P2, PT, R40, 0x1, PT ;  /* 0x000000012800780c */ /* 0x000fe20003f45270 */
[----:B------:R-:W-:Y:S01]  /*56e0*/  IMAD.HI.U32 R4, R95, R84, RZ ;  /* 0x000000545f047227 */ /* 0x000fe200078e00ff */
[----:B------:R-:W-:Y:S02]  /*56f0*/  SHF.R.U32.HI R0, RZ, R93, R0 ;  /* 0x0000005dff007219 */ /* 0x000fe40000011600 */
[----:B------:R-:W-:Y:S01]  /*5700*/  ISETP.NE.AND P3, PT, R42, 0x1, PT ;  /* 0x000000012a00780c */ /* 0x000fe20003f65270 */
[----:B------:R-:W-:Y:S01]  /*5710*/  IMAD.HI.U32 R6, R43, R39, RZ ;  /* 0x000000272b067227 */ /* 0x000fe200078e00ff */
[-C--:B------:R-:W-:Y:S02]  /*5720*/  SHF.R.U32.HI R4, RZ, R85.reuse, R4 ;  /* 0x00000055ff047219 */ /* 0x080fe40000011604 */
        /* <DEDUP_REMOVED lines=14> */
[C---:B------:R-:W-:Y:S03]  /*5810*/  IMAD.HI.U32 R0, R3.reuse, R36, RZ ;  /* 0x0000002403007227 */ /* 0x040fe600078e00ff */
[C---:B------:R-:W-:Y:S02]  /*5820*/  ISETP.GE.OR P0, PT, R2.reuse, R5, P0 ;  /* 0x000000050200720c */ /* 0x040fe40000706670 */
[----:B------:R-:W-:Y:S04]  /*5830*/  SHF.R.U32.HI R0, RZ, R37, R0 ;  /* 0x00000025ff007219 */ /* 0x000fe80000011600 */
[C---:B------:R-:W-:Y:S05]  /*5840*/  SEL R6, R3.reuse, R0, !P2 ;  /* 0x0000000003067207 */ /* 0x040fea0005000000 */
        /* <DEDUP_REMOVED lines=14> */
[----:B------:R-:W-:Y:S07]  /*5930*/  IMAD R43, R3, R38, R43 ;  /* 0x00000026032b7224 */ /* 0x000fee00078e022b */
.L_x_86:
[----:B-1----:R-:W-:Y:S01]  /*5940*/  @!P1 ISETP.NE.AND P0, PT, R8, 0x1, PT ;  /* 0x000000010800980c */ /* 0x002fe20003f05270 */
[----:B------:R-:W-:Y:S01]  /*5950*/  @!P1 IMAD.HI.U32 R0, R44, R10, RZ ;  /* 0x0000000a2c009227 */ /* 0x000fe200078e00ff */
[----:B------:R-:W-:Y:S01]  /*5960*/  @!P1 ISETP.NE.AND P2, PT, R7, 0x1, PT ;  /* 0x000000010700980c */ /* 0x000fe20003f45270 */
[----:B------:R-:W-:Y:S01]  /*5970*/  ULOP3.LUT UP0, URZ, UR55, 0x1b0, URZ, 0xc0, !UPT ;  /* 0x000001b037ff7892 */ /* 0x000fe2000f80c0ff */
[----:B------:R-:W-:Y:S01]  /*5980*/  R2UR UR41, R14 ;  /* 0x000000000e2972ca */ /* 0x000fe200000e0000 */
[C---:B------:R-:W-:Y:S01]  /*5990*/  @!P1 IMAD.HI.U32 R2, R43.reuse, R9, RZ ;  /* 0x000000092b029227 */ /* 0x040fe200078e00ff */
[----:B------:R-:W-:Y:S02]  /*59a0*/  @!P1 SHF.R.U32.HI R0, RZ, R11, R0 ;  /* 0x0000000bff009219 */ /* 0x000fe40000011600 */
[----:B------:R-:W-:Y:S02]  /*59b0*/  @P4 SHF.R.U32.HI R104, RZ, 0x10, R21 ;  /* 0x00000010ff684819 */ /* 0x000fe40000011615 */
[----:B------:R-:W-:Y:S02]  /*59c0*/  @!P1 SHF.R.U32.HI R2, RZ, R12, R2 ;  /* 0x0000000cff029219 */ /* 0x000fe40000011602 */
[----:B------:R-:W-:Y:S02]  /*59d0*/  @!P1 SEL R3, R44, R0, !P2 ;  /* 0x000000002c039207 */ /* 0x000fe40005000000 */
[----:B------:R-:W-:Y:S03]  /*59e0*/  @!P1 SEL R2, R43, R2, !P0 ;  /* 0x000000022b029207 */ /* 0x000fe60004000000 */
[----:B------:R-:W-:Y:S02]  /*59f0*/  USHF.L.U32 UR41, UR41, 0x6, URZ ;  /* 0x0000000629297899 */ /* 0x000fe400080006ff */
[----:B------:R-:W-:Y:S02]  /*5a00*/  @!P1 IMAD.IADD R0, R2, 0x1, -R3 ;  /* 0x0000000102009824 */ /* 0x000fe400078e0a03 */
[----:B------:R-:W-:Y:S02]  /*5a10*/  @!P1 IMAD.IADD R2, R3, 0x1, -R2 ;  /* 0x0000000103029824 */ /* 0x000fe400078e0a02 */
[----:B------:R-:W-:Y:S02]  /*5a20*/  @!P1 IMAD R44, R0, R7, R44 ;  /* 0x00000007002c9224 */ /* 0x000fe400078e022c */
[----:B------:R-:W-:Y:S01]  /*5a30*/  @!P1 IMAD R43, R2, R8, R43 ;  /* 0x00000008022b9224 */ /* 0x000fe200078e022b */
[----:B------:R-:W-:Y:S06]  /*5a40*/  BRA.U !UP0, `(.L_x_87) ;  /* 0x00000001087c7547 */ /* 0x000fec000b800000 */
[----:B------:R-:W1:Y:S01]  /*5a50*/  LDCU.64 UR8, c[0x4][0x80] ;  /* 0x01001000ff0877ac */ /* 0x000e620008000a00 */
[----:B------:R-:W-:Y:S01]  /*5a60*/  MOV R2, 0x0 ;  /* 0x0000000000027802 */ /* 0x000fe20000000f00 */
[----:B------:R-:W-:Y:S02]  /*5a70*/  HFMA2 R12, -RZ, RZ, 0, 5.9604644775390625e-08 ;  /* 0x00000001ff0c7431 */ /* 0x000fe400000001ff */
[----:B------:R-:W-:Y:S01]  /*5a80*/  IMAD.MOV.U32 R8, RZ, RZ, 0x70 ;  /* 0x00000070ff087424 */ /* 0x000fe200078e00ff */
[----:B------:R2:W3:Y:S01]  /*5a90*/  LDC.64 R14, c[0x4][R2] ;  /* 0x01000000020e7b82 */ /* 0x0004e20000000a00 */
[----:B------:R-:W4:Y:S01]  /*5aa0*/  LDCU.64 UR6, c[0x4][0x88] ;  /* 0x01001100ff0677ac */ /* 0x000f220008000a00 */
[----:B------:R-:W-:Y:S01]  /*5ab0*/  IMAD.MOV.U32 R13, RZ, RZ, RZ ;  /* 0x000000ffff0d7224 */ /* 0x000fe200078e00ff */
[----:B------:R-:W2:Y:S01]  /*5ac0*/  LDCU.64 UR4, c[0x4][0x8] ;  /* 0x01000100ff0477ac */ /* 0x000ea20008000a00 */
[----:B-1----:R-:W-:Y:S01]  /*5ad0*/  MOV R5, UR9 ;  /* 0x0000000900057c02 */ /* 0x002fe20008000f00 */
[----:B------:R-:W-:Y:S01]  /*5ae0*/  IMAD.U32 R4, RZ, RZ, UR8 ;  /* 0x00000008ff047e24 */ /* 0x000fe2000f8e00ff */
[----:B----4-:R-:W-:Y:S01]  /*5af0*/  MOV R7, UR7 ;  /* 0x0000000700077c02 */ /* 0x010fe20008000f00 */
[----:B------:R-:W-:Y:S01]  /*5b00*/  IMAD.U32 R6, RZ, RZ, UR6 ;  /* 0x00000006ff067e24 */ /* 0x000fe2000f8e00ff */
[----:B--2---:R-:W-:Y:S01]  /*5b10*/  MOV R11, UR5 ;  /* 0x00000005000b7c02 */ /* 0x004fe20008000f00 */
[----:B------:R-:W-:Y:S02]  /*5b20*/  IMAD.U32 R10, RZ, RZ, UR4 ;  /* 0x00000004ff0a7e24 */ /* 0x000fe4000f8e00ff */
[----:B------:R-:W-:Y:S07]  /*5b30*/  LEPC R20, `(.L_x_88) ;  /* 0x000000001014794e */ /* 0x000fee0000000000 */
[----:B---3-5:R-:W-:Y:S05]  /*5b40*/  CALL.ABS.NOINC R14 ;  /* 0x000000000e007343 */ /* 0x028fea0003c00000 */
.L_x_88:
[----:B------:R-:W1:Y:S01]  /*5b50*/  LDCU.64 UR8, c[0x4][0x80] ;  /* 0x01001000ff0877ac */ /* 0x000e620008000a00 */
[----:B------:R-:W2:Y:S01]  /*5b60*/  LDC.64 R2, c[0x4][R2] ;  /* 0x0100000002027b82 */ /* 0x000ea20000000a00 */
[----:B------:R-:W-:Y:S02]  /*5b70*/  HFMA2 R12, -RZ, RZ, 0, 5.9604644775390625e-08 ;  /* 0x00000001ff0c7431 */ /* 0x000fe400000001ff */
[----:B------:R-:W-:Y:S02]  /*5b80*/  IMAD.MOV.U32 R8, RZ, RZ, 0x70 ;  /* 0x00000070ff087424 */ /* 0x000fe400078e00ff */
[----:B------:R-:W-:Y:S01]  /*5b90*/  IMAD.MOV.U32 R13, RZ, RZ, RZ ;  /* 0x000000ffff0d7224 */ /* 0x000fe200078e00ff */
[----:B------:R-:W3:Y:S01]  /*5ba0*/  LDCU.64 UR6, c[0x4][0x88] ;  /* 0x01001100ff0677ac */ /* 0x000ee20008000a00 */
[----:B------:R-:W4:Y:S01]  /*5bb0*/  LDCU.64 UR4, c[0x4][0x8] ;  /* 0x01000100ff0477ac */ /* 0x000f220008000a00 */
[----:B-1----:R-:W-:Y:S02]  /*5bc0*/  MOV R4, UR8 ;  /* 0x0000000800047c02 */ /* 0x002fe40008000f00 */
[----:B------:R-:W-:Y:S02]  /*5bd0*/  MOV R5, UR9 ;  /* 0x0000000900057c02 */ /* 0x000fe40008000f00 */
[----:B---3--:R-:W-:Y:S01]  /*5be0*/  MOV R7, UR7 ;  /* 0x0000000700077c02 */ /* 0x008fe20008000f00 */
[----:B------:R-:W-:Y:S01]  /*5bf0*/  IMAD.U32 R6, RZ, RZ, UR6 ;  /* 0x00000006ff067e24 */ /* 0x000fe2000f8e00ff */
[----:B----4-:R-:W-:Y:S01]  /*5c00*/  MOV R11, UR5 ;  /* 0x00000005000b7c02 */ /* 0x010fe20008000f00 */
[----:B------:R-:W-:Y:S02]  /*5c10*/  IMAD.U32 R10, RZ, RZ, UR4 ;  /* 0x00000004ff0a7e24 */ /* 0x000fe4000f8e00ff */
[----:B------:R-:W-:Y:S07]  /*5c20*/  LEPC R20, `(.L_x_87) ;  /* 0x000000001014794e */ /* 0x000fee0000000000 */
[----:B--2---:R-:W-:Y:S05]  /*5c30*/  CALL.ABS.NOINC R2 ;  /* 0x0000000002007343 */ /* 0x004fea0003c00000 */
.L_x_87:
[----:B------:R-:W-:Y:S01]  /*5c40*/  ISETP.NE.U32.AND P3, PT, R82, RZ, PT ;  /* 0x000000ff5200720c */ /* 0x000fe20003f65070 */
[----:B------:R-:W-:Y:S01]  /*5c50*/  UISETP.NE.U32.AND UP0, UPT, UR46, URZ, UPT ;  /* 0x000000ff2e00728c */ /* 0x000fe2000bf05070 */
[----:B------:R-:W-:Y:S02]  /*5c60*/  ISETP.NE.AND P6, PT, R101, RZ, PT ;  /* 0x000000ff6500720c */ /* 0x000fe40003fc5270 */
[----:B------:R-:W-:Y:S01]  /*5c70*/  ISETP.NE.AND.EX P3, PT, R83, RZ, PT, P3 ;  /* 0x000000ff5300720c */ /* 0x000fe20003f65330 */
[----:B------:R-:W-:Y:S01]  /*5c80*/  UISETP.NE.AND.EX UP0, UPT, UR47, URZ, UPT, UP0 ;  /* 0x000000ff2f00728c */ /* 0x000fe2000bf05300 */
[----:B------:R-:W-:Y:S02]  /*5c90*/  ISETP.NE.U32.AND P1, PT, RZ, UR36, PT ;  /* 0x00000024ff007c0c */ /* 0x000fe4000bf25070 */
[----:B------:R-:W-:Y:S02]  /*5ca0*/  PLOP3.LUT P0, PT, PT, PT, PT, 0x8, 0x80 ;  /* 0x000000000080781c */ /* 0x000fe40003f0e170 */
[----:B------:R-:W-:Y:S05]  /*5cb0*/  ISETP.NE.AND.EX P1, PT, RZ, UR37, PT, P1 ;  /* 0x00000025ff007c0c */ /* 0x000fea000bf25310 */
[----:B------:R-:W-:Y:S02]  /*5cc0*/  @P6 PLOP3.LUT P0, PT, P3, PT, PT, 0x80, 0x8 ;  /* 0x000000000008681c */ /* 0x000fe40001f0f070 */
[----:B------:R-:W-:Y:S11]  /*5cd0*/  @!P3 BRA `(.L_x_89) ;  /* 0x00000000002cb947 */ /* 0x000ff60003800000 */
[----:B------:R-:W-:Y:S01]  /*5ce0*/  ISETP.NE.U32.AND P2, PT, R80, RZ, PT ;  /* 0x000000ff5000720c */ /* 0x000fe20003f45070 */
[----:B------:R-:W-:Y:S03]  /*5cf0*/  IMAD.MOV.U32 R92, RZ, RZ, 0x1 ;  /* 0x00000001ff5c7424 */ /* 0x000fe600078e00ff */
[----:B------:R-:W-:Y:S11]  /*5d00*/  ISETP.NE.AND.EX P2, PT, R81, RZ, PT, P2 ;  /* 0x000000ff5100720c */ /* 0x000ff60003f45320 */
[----:B------:R-:W-:Y:S02]  /*5d10*/  @!UPT UIADD3 URZ, UPT, UPT, URZ, URZ, URZ ;  /* 0x000000fffffff290 */ /* 0x000fe4000fffe0ff */
[----:B------:R-:W1:Y:S01]  /*5d20*/  @P2 LDC.64 R2, c[0x0][0x888] ;  /* 0x00022200ff022b82 */ /* 0x000e620000000a00 */
[----:B------:R-:W-:Y:S04]  /*5d30*/  @P2 IMAD R0, R17, R82, RZ ;  /* 0x0000005211002224 */ /* 0x000fe800078e02ff */
[----:B-1----:R-:W-:Y:S04]  /*5d40*/  @P2 IMAD.WIDE R2, R0, 0x4, R2 ;  /* 0x0000000400022825 */ /* 0x002fe800078e0202 */
[----:B------:R-:W-:Y:S01]  /*5d50*/  HFMA2 R0, -RZ, RZ, 0, 5.9604644775390625e-08 ;  /* 0x00000001ff007431 */ /* 0x000fe200000001ff */
[----:B-----5:R1:W5:Y:S04]  /*5d60*/  @P2 LDG.E R49, desc[UR50][R2.64] ;  /* 0x0000003202312981 */ /* 0x020368000c1e1900 */
[----:B------:R-:W-:Y:S01]  /*5d70*/  @!P2 PRMT R92, R0, 0x7610, R92 ;  /* 0x00007610005ca816 */ /* 0x000fe2000000005c */
[----:B-1----:R-:W2:Y:S06]  /*5d80*/  @!P2 LDC R49, c[0x0][0x880] ;  /* 0x00022000ff31ab82 */ /* 0x002eac0000000800 */
.L_x_89:
[----:B------:R-:W-:Y:S05]  /*5d90*/  BRA.U !UP0, `(.L_x_90) ;  /* 0x0000000108207547 */ /* 0x000fea000b800000 */
[----:B------:R-:W-:Y:S04]  /*5da0*/  ISETP.NE.U32.AND P2, PT, RZ, UR38, PT ;  /* 0x00000026ff007c0c */ /* 0x000fe8000bf45070 */
[----:B------:R-:W-:Y:S11]  /*5db0*/  ISETP.NE.AND.EX P2, PT, RZ, UR39, PT, P2 ;  /* 0x00000027ff007c0c */ /* 0x000ff6000bf45320 */
[----:B------:R-:W-:Y:S02]  /*5dc0*/  @!UPT UIADD3 URZ, UPT, UPT, URZ, URZ, URZ ;  /* 0x000000fffffff290 */ /* 0x000fe4000fffe0ff */
[----:B------:R-:W1:Y:S01]  /*5dd0*/  @P2 LDC.64 R2, c[0x0][0x8a8] ;  /* 0x00022a00ff022b82 */ /* 0x000e620000000a00 */
[----:B------:R-:W-:Y:S04]  /*5de0*/  @P2 IMAD R0, R17, UR46, RZ ;  /* 0x0000002e11002c24 */ /* 0x000fe8000f8e02ff */
[----:B-1----:R-:W-:Y:S05]  /*5df0*/  @P2 IMAD.WIDE R2, R0, 0x4, R2 ;  /* 0x0000000400022825 */ /* 0x002fea00078e0202 */
[----:B-----5:R1:W5:Y:S02]  /*5e00*/  @P2 LDG.E R47, desc[UR50][R2.64] ;  /* 0x00000032022f2981 */ /* 0x020364000c1e1900 */
[----:B-1----:R-:W3:Y:S02]  /*5e10*/  @!P2 LDC R47, c[0x0][0x8a0] ;  /* 0x00022800ff2fab82 */ /* 0x002ee40000000800 */
.L_x_90:
[----:B--2--5:R-:W-:Y:S01]  /*5e20*/  FSETP.NEU.AND P2, PT, R49, RZ, PT ;  /* 0x000000ff3100720b */ /* 0x024fe20003f4d000 */
[----:B------:R-:W-:Y:S01]  /*5e30*/  IMAD.SHL.U32 R110, R18, 0x80, RZ ;  /* 0x00000080126e7824 */ /* 0x000fe200078e00ff */
[----:B------:R-:W-:Y:S01]  /*5e40*/  SEL R4, RZ, 0xffffffff, P1 ;  /* 0xffffffffff047807 */ /* 0x000fe20000800000 */
[----:B------:R-:W-:Y:S01]  /*5e50*/  IMAD.SHL.U32 R75, R64, 0x2000, RZ ;  /* 0x00002000404b7824 */ /* 0x000fe200078e00ff */
[----:B------:R-:W-:Y:S01]  /*5e60*/  @P6 LOP3.LUT P1, RZ, R92, 0xff, RZ, 0xc0, !PT ;  /* 0x000000ff5cff6812 */ /* 0x000fe2000782c0ff */
[----:B------:R-:W-:Y:S01]  /*5e70*/  IMAD.HI.U32 R108, R110, R89, RZ ;  /* 0x000000596e6c7227 */ /* 0x000fe200078e00ff */
[----:B------:R-:W-:Y:S01]  /*5e80*/  @P6 SEL R0, RZ, 0xffffffff, P2 ;  /* 0xffffffffff006807 */ /* 0x000fe20001000000 */
[----:B------:R-:W-:Y:S01]  /*5e90*/  BSSY B1, `(.L_x_91) ;  /* 0x000004a000017945 */ /* 0x000fe20003800000 */
[----:B------:R-:W-:Y:S01]  /*5ea0*/  LOP3.LUT R66, R98, 0x1, RZ, 0x3c, !PT ;  /* 0x0000000162427812 */ /* 0x000fe200078e3cff */
[----:B------:R-:W-:Y:S01]  /*5eb0*/  IMAD.SHL.U32 R114, R103, 0x10, RZ ;  /* 0x0000001067727824 */ /* 0x000fe200078e00ff */
[----:B------:R-:W-:Y:S01]  /*5ec0*/  @P0 SEL R0, R4, R0, !P1 ;  /* 0x0000000004000207 */ /* 0x000fe20004800000 */
[----:B------:R-:W-:Y:S01]  /*5ed0*/  IMAD.IADD R74, R106, 0x1, R75 ;  /* 0x000000016a4a7824 */ /* 0x000fe200078e024b */
[----:B------:R-:W-:Y:S01]  /*5ee0*/  ISETP.NE.AND P0, PT, R88, 0x1, PT ;  /* 0x000000015800780c */ /* 0x000fe20003f05270 */
[----:B------:R-:W-:Y:S01]  /*5ef0*/  IMAD.SHL.U32 R113, R102, 0x10, RZ ;  /* 0x0000001066717824 */ /* 0x000fe200078e00ff */
[----:B------:R-:W-:Y:S01]  /*5f00*/  @P6 LOP3.LUT R0, R0, 0x1, RZ, 0xc0, !PT ;  /* 0x0000000100006812 */ /* 0x000fe200078ec0ff */
[----:B------:R-:W-:Y:S01]  /*5f10*/  IMAD.IADD R73, R74, 0x1, R114 ;  /* 0x000000014a497824 */ /* 0x000fe200078e0272 */
[----:B------:R-:W-:Y:S01]  /*5f20*/  SHF.R.U32.HI R108, RZ, R86, R108 ;  /* 0x00000056ff6c7219 */ /* 0x000fe2000001166c */
[----:B------:R-:W-:Y:S01]  /*5f30*/  IMAD.MOV.U32 R116, RZ, RZ, 0x1 ;  /* 0x00000001ff747424 */ /* 0x000fe200078e00ff */
[----:B------:R-:W-:Y:S01]  /*5f40*/  ISETP.NE.U32.OR P4, PT, R0, 0x1, !P6 ;  /* 0x000000010000780c */ /* 0x000fe20007785470 */
[----:B------:R-:W-:Y:S01]  /*5f50*/  IMAD.IADD R48, R46, 0x1, R16 ;  /* 0x000000012e307824 */ /* 0x000fe200078e0210 */
[----:B------:R-:W-:Y:S01]  /*5f60*/  LEA R0, R64, UR52, 0x3 ;  /* 0x0000003440007c11 */ /* 0x000fe2000f8e18ff */
[----:B------:R-:W-:Y:S01]  /*5f70*/  IMAD.MOV.U32 R115, RZ, RZ, R64 ;  /* 0x000000ffff737224 */ /* 0x000fe200078e0040 */
[----:B------:R-:W-:Y:S02]  /*5f80*/  SEL R108, R110, R108, !P0 ;  /* 0x0000006c6e6c7207 */ /* 0x000fe40004000000 */
[----:B------:R-:W-:Y:S02]  /*5f90*/  CS2R R78, SRZ ;  /* 0x00000000004e7805 */ /* 0x000fe4000001ff00 */
[----:B------:R-:W-:Y:S02]  /*5fa0*/  ISETP.NE.AND P0, PT, R87, 0x1, PT ;  /* 0x000000015700780c */ /* 0x000fe40003f05270 */
[----:B------:R-:W-:Y:S02]  /*5fb0*/  CS2R R76, SRZ ;  /* 0x00000000004c7805 */ /* 0x000fe4000001ff00 */
[----:B------:R-:W-:Y:S01]  /*5fc0*/  LEA R65, R45, UR52, 0x3 ;  /* 0x000000342d417c11 */ /* 0x000fe2000f8e18ff */
[----:B------:R-:W-:Y:S01]  /*5fd0*/  IMAD.HI.U32 R109, R108, UR48, RZ ;  /* 0x000000306c6d7c27 */ /* 0x000fe2000f8e00ff */
[----:B------:R-:W-:Y:S02]  /*5fe0*/  SEL R3, RZ, 0xffffffff, P2 ;  /* 0xffffffffff037807 */ /* 0x000fe40001000000 */
[----:B------:R-:W-:Y:S01]  /*5ff0*/  LOP3.LUT P2, R111, R92, 0xff, RZ, 0xc0, !PT ;  /* 0x000000ff5c6f7812 */ /* 0x000fe2000784c0ff */
[----:B------:R-:W-:Y:S01]  /*6000*/  IMAD.MOV R5, RZ, RZ, -R108 ;  /* 0x000000ffff057224 */ /* 0x000fe200078e0a6c */
[----:B------:R-:W-:Y:S02]  /*6010*/  @P4 SHF.L.U32 R2, R66, 0x1f, RZ ;  /* 0x0000001f42024819 */ /* 0x000fe400000006ff */
[----:B------:R-:W-:Y:S02]  /*6020*/  CS2R R70, SRZ ;  /* 0x0000000000467805 */ /* 0x000fe4000001ff00 */
[----:B------:R-:W-:Y:S01]  /*6030*/  SHF.R.U32.HI R109, RZ, UR49, R109 ;  /* 0x00000031ff6d7c19 */ /* 0x000fe2000801166d */
[----:B------:R-:W-:Y:S01]  /*6040*/  IMAD R110, R88, R5, R110 ;  /* 0x00000005586e7224 */ /* 0x000fe200078e026e */
[----:B------:R1:W2:Y:S01]  /*6050*/  @P4 SYNCS.PHASECHK.TRANS64.TRYWAIT P1, [R0+URZ+0x100], R2 ;  /* 0x00010002000045a7 */ /* 0x0002a200080211ff */
[----:B------:R-:W-:Y:S02]  /*6060*/  @P3 SEL R3, R4, R3, !P2 ;  /* 0x0000000304033207 */ /* 0x000fe40005000000 */
[----:B------:R-:W-:Y:S02]  /*6070*/  CS2R R68, SRZ ;  /* 0x0000000000447805 */ /* 0x000fe4000001ff00 */
[----:B------:R-:W-:Y:S02]  /*6080*/  SEL R109, R108, R109, !P0 ;  /* 0x0000006d6c6d7207 */ /* 0x000fe40004000000 */
[----:B------:R-:W-:Y:S02]  /*6090*/  CS2R R62, SRZ ;  /* 0x00000000003e7805 */ /* 0x000fe4000001ff00 */
[----:B------:R-:W-:Y:S02]  /*60a0*/  LOP3.LUT R3, R3, 0x1, RZ, 0xc0, !PT ;  /* 0x0000000103037812 */ /* 0x000fe400078ec0ff */
[----:B------:R-:W-:Y:S02]  /*60b0*/  CS2R R60, SRZ ;  /* 0x00000000003c7805 */ /* 0x000fe4000001ff00 */
[----:B------:R-:W-:Y:S01]  /*60c0*/  P2R R112, PR, RZ, 0x10 ;  /* 0x00000010ff707803 */ /* 0x000fe20000000000 */
[----:B------:R-:W-:Y:S01]  /*60d0*/  IMAD.MOV R4, RZ, RZ, -R109 ;  /* 0x000000ffff047224 */ /* 0x000fe200078e0a6d */
[----:B------:R-:W-:Y:S02]  /*60e0*/  ISETP.NE.U32.AND P2, PT, R3, 0x1, PT ;  /* 0x000000010300780c */ /* 0x000fe40003f45070 */
[----:B------:R-:W-:Y:S02]  /*60f0*/  CS2R R58, SRZ ;  /* 0x00000000003a7805 */ /* 0x000fe4000001ff00 */
[----:B------:R-:W-:Y:S01]  /*6100*/  CS2R R56, SRZ ;  /* 0x0000000000387805 */ /* 0x000fe2000001ff00 */
[----:B------:R-:W-:Y:S01]  /*6110*/  IMAD R108, R87, R4, R108 ;  /* 0x00000004576c7224 */ /* 0x000fe200078e026c */
[----:B------:R-:W-:Y:S01]  /*6120*/  P2R R117, PR, RZ, 0x4 ;  /* 0x00000004ff757803 */ /* 0x000fe20000000000 */
[----:B------:R-:W-:Y:S02]  /*6130*/  IMAD.IADD R72, R74, 0x1, R113 ;  /* 0x000000014a487824 */ /* 0x000fe400078e0271 */
[----:B------:R-:W-:Y:S01]  /*6140*/  IMAD.IADD R67, R105, 0x1, R73 ;  /* 0x0000000169437824 */ /* 0x000fe200078e0249 */
[----:B-1----:R-:W-:Y:S04]  /*6150*/  SHF.L.U32 R2, R97, 0x1f, RZ ;  /* 0x0000001f61027819 */ /* 0x002fe800000006ff */
[----:B------:R1:W4:Y:S01]  /*6160*/  SYNCS.PHASECHK.TRANS64.TRYWAIT P0, [R65+URZ+0x150], R2 ;  /* 0x00015002410075a7 */ /* 0x00032200080011ff */
[----:B--2---:R-:W-:Y:S01]  /*6170*/  @P4 SEL R116, RZ, 0x1, !P1 ;  /* 0x00000001ff744807 */ /* 0x004fe20004800000 */
[----:B-1----:R-:W-:Y:S06]  /*6180*/  @!P4 BRA `(.L_x_92) ;  /* 0x000000000068c947 */ /* 0x002fec0003800000 */
[----:B------:R-:W-:Y:S01]  /*6190*/  ISETP.NE.AND P1, PT, R116, RZ, PT ;  /* 0x000000ff7400720c */ /* 0x000fe20003f25270 */
[----:B------:R-:W-:Y:S01]  /*61a0*/  BSSY B0, `(.L_x_93) ;  /* 0x000000d000007945 */ /* 0x000fe20003800000 */
[----:B------:R-:W-:Y:S02]  /*61b0*/  CS2R R58, SRZ ;  /* 0x00000000003a7805 */ /* 0x000fe4000001ff00 */
[----:B------:R-:W-:Y:S02]  /*61c0*/  CS2R R56, SRZ ;  /* 0x0000000000387805 */ /* 0x000fe4000001ff00 */
[----:B------:R-:W-:Y:S02]  /*61d0*/  CS2R R62, SRZ ;  /* 0x00000000003e7805 */ /* 0x000fe4000001ff00 */
[----:B------:R-:W-:Y:S02]  /*61e0*/  CS2R R60, SRZ ;  /* 0x00000000003c7805 */ /* 0x000fe4000001ff00 */
[----:B------:R-:W-:Y:S02]  /*61f0*/  CS2R R70, SRZ ;  /* 0x0000000000467805 */ /* 0x000fe4000001ff00 */
[----:B------:R-:W-:Y:S02]  /*6200*/  CS2R R68, SRZ ;  /* 0x0000000000447805 */ /* 0x000fe4000001ff00 */
[----:B------:R-:W-:Y:S02]  /*6210*/  CS2R R78, SRZ ;  /* 0x00000000004e7805 */ /* 0x000fe4000001ff00 */
[----:B------:R-:W-:Y:S01]  /*6220*/  CS2R R76, SRZ ;  /* 0x00000000004c7805 */ /* 0x000fe2000001ff00 */
[----:B------:R-:W-:Y:S06]  /*6230*/  @P1 BRA `(.L_x_94) ;  /* 0x00000000000c1947 */ /* 0x000fec0003800000 */
[----:B------:R-:W-:Y:S04]  /*6240*/  SHF.L.U32 R3, R66, 0x1f, RZ ;  /* 0x0000001f42037819 */ /* 0x000fe800000006ff */
[----:B------:R-:W1:Y:S02]  /*6250*/  SYNCS.PHASECHK.TRANS64.TRYWAIT P1, [R0+URZ+0x100], R3 ;  /* 0x00010003000075a7 */ /* 0x000e6400080211ff */
[----:B-1----:R-:W-:Y:S05]  /*6260*/  @!P1 BRA `(.L_x_95) ;  /* 0x0000002800249947 */ /* 0x002fea0003800000 */
.L_x_94:
[----:B------:R-:W-:Y:S05]  /*6270*/  BSYNC B0 ;  /* 0x0000000000007941 */ /* 0x000fea0003800000 */
.L_x_93:
[----:B------:R-:W-:Y:S01]  /*6280*/  ISETP.NE.AND P1, PT, R117, RZ, PT ;  /* 0x000000ff7500720c */ /* 0x000fe20003f25270 */
[----:B------:R-:W-:Y:S11]  /*6290*/  VIADD R115, R64, 0x1 ;  /* 0x0000000140737836 */ /* 0x000ff60000000000 */
[----:B------:R-:W-:Y:S01]  /*62a0*/  @!UPT UIADD3 URZ, UPT, UPT, URZ, URZ, URZ ;  /* 0x000000fffffff290 */ /* 0x000fe2000fffe0ff */
[----:B------:R2:W2:Y:S04]  /*62b0*/  @P1 LDS.128 R56, [R74] ;  /* 0x000000004a381984 */ /* 0x0004a80000000c00 */
[----:B------:R2:W2:Y:S04]  /*62c0*/  @P1 LDS.128 R60, [R73+0x10] ;  /* 0x00001000493c1984 */ /* 0x0004a80000000c00 */
[----:B------:R2:W2:Y:S04]  /*62d0*/  @P1 LDS.128 R68, [R72+0x20] ;  /* 0x0000200048441984 */ /* 0x0004a80000000c00 */
[----:B------:R2:W2:Y:S01]  /*62e0*/  @P1 LDS.128 R76, [R67+0x10] ;  /* 0x00001000434c1984 */ /* 0x0004a20000000c00 */
[C---:B------:R-:W-:Y:S04]  /*62f0*/  ISETP.NE.AND P1, PT, R115.reuse, 0x3, PT ;  /* 0x000000037300780c */ /* 0x040fe80003f25270 */
[----:B-1----:R-:W-:Y:S02]  /*6300*/  SEL R0, RZ, 0x1, P1 ;  /* 0x00000001ff007807 */ /* 0x002fe40000800000 */
[----:B------:R-:W-:Y:S02]  /*6310*/  SEL R115, R115, RZ, P1 ;  /* 0x000000ff73737207 */ /* 0x000fe40000800000 */
[----:B------:R-:W-:Y:S02]  /*6320*/  LOP3.LUT R66, R66, R0, RZ, 0x3c, !PT ;  /* 0x0000000042427212 */ /* 0x000fe400078e3cff */
.L_x_92:
[----:B------:R-:W-:Y:S05]  /*6330*/  BSYNC B1 ;  /* 0x0000000000017941 */ /* 0x000fea0003800000 */
.L_x_91:
[----:B------:R-:W-:Y:S04]  /*6340*/  SHF.R.U32.HI R0, RZ, 0x15, R48 ;  /* 0x00000015ff007819 */ /* 0x000fe80000011630 */
[----:B------:R-:W-:Y:S01]  /*6350*/  LOP3.LUT P1, RZ, R0, 0x3, R100, 0x48, !PT ;  /* 0x0000000300ff7812 */ /* 0x000fe20007824864 */
[----:B------:R-:W-:Y:S01]  /*6360*/  @!UPT UIADD3 URZ, UPT, UPT, URZ, URZ, URZ ;  /* 0x000000fffffff290 */ /* 0x000fe2000fffe0ff */
[----:B----4-:R-:W-:Y:S11]  /*6370*/  @P0 BRA `(.L_x_96) ;  /* 0x0000000000080947 */ /* 0x010ff60003800000 */
[----:B------:R-:W1:Y:S02]  /*6380*/  SYNCS.PHASECHK.TRANS64.TRYWAIT P0, [R65+URZ+0x150], R2 ;  /* 0x00015002410075a7 */ /* 0x000e6400080011ff */
[----:B-1----:R-:W-:Y:S05]  /*6390*/  @!P0 BRA `(.L_x_97) ;  /* 0x0000002400ec8947 */ /* 0x002fea0003800000 */
.L_x_96:
[----:B------:R-:W-:Y:S05]  /*63a0*/  @!P1 BRA `(.L_x_98) ;  /* 0x0000000000409947 */ /* 0x000fea0003800000 */
[----:B------:R-:W4:Y:S01]  /*63b0*/  LDCU.64 UR8, c[0x4][0x70] ;  /* 0x01000e00ff0877ac */ /* 0x000f220008000a00 */
[----:B------:R-:W-:Y:S01]  /*63c0*/  MOV R3, 0x0 ;  /* 0x0000000000037802 */ /* 0x000fe20000000f00 */
[----:B------:R-:W-:Y:S02]  /*63d0*/  HFMA2 R12, -RZ, RZ, 0, 5.9604644775390625e-08 ;  /* 0x00000001ff0c7431 */ /* 0x000fe400000001ff */
[----:B------:R-:W-:Y:S02]  /*63e0*/  IMAD.MOV.U32 R8, RZ, RZ, 0x192 ;  /* 0x00000192ff087424 */ /* 0x000fe400078e00ff */
[----:B------:R-:W-:Y:S01]  /*63f0*/  IMAD.MOV.U32 R13, RZ, RZ, RZ ;  /* 0x000000ffff0d7224 */ /* 0x000fe200078e00ff */
[----:B------:R-:W5:Y:S01]  /*6400*/  LDCU.64 UR6, c[0x4][0x78] ;  /* 0x01000f00ff0677ac */ /* 0x000f620008000a00 */
[----:B-1----:R-:W1:Y:S01]  /*6410*/  LDC.64 R2, c[0x4][R3] ;  /* 0x0100000003027b82 */ /* 0x002e620000000a00 */
[----:B------:R-:W3:Y:S01]  /*6420*/  LDCU.64 UR4, c[0x4][0x10] ;  /* 0x01000200ff0477ac */ /* 0x000ee20008000a00 */
[----:B----4-:R-:W-:Y:S01]  /*6430*/  MOV R5, UR9 ;  /* 0x0000000900057c02 */ /* 0x010fe20008000f00 */
[----:B------:R-:W-:Y:S01]  /*6440*/  IMAD.U32 R4, RZ, RZ, UR8 ;  /* 0x00000008ff047e24 */ /* 0x000fe2000f8e00ff */
[----:B-----5:R-:W-:Y:S01]  /*6450*/  MOV R7, UR7 ;  /* 0x0000000700077c02 */ /* 0x020fe20008000f00 */
[----:B------:R-:W-:Y:S01]  /*6460*/  IMAD.U32 R6, RZ, RZ, UR6 ;  /* 0x00000006ff067e24 */ /* 0x000fe2000f8e00ff */
[----:B---3--:R-:W-:Y:S01]  /*6470*/  MOV R11, UR5 ;  /* 0x00000005000b7c02 */ /* 0x008fe20008000f00 */
[----:B------:R-:W-:Y:S02]  /*6480*/  IMAD.U32 R10, RZ, RZ, UR4 ;  /* 0x00000004ff0a7e24 */ /* 0x000fe4000f8e00ff */
[----:B------:R-:W-:Y:S07]  /*6490*/  LEPC R20, `(.L_x_98) ;  /* 0x000000001014794e */ /* 0x000fee0000000000 */
[----:B-12---:R-:W-:Y:S05]  /*64a0*/  CALL.ABS.NOINC R2 ;  /* 0x0000000002007343 */ /* 0x006fea0003c00000 */
.L_x_98:
[----:B--2---:R-:W-:Y:S01]  /*64b0*/  SHF.L.U32 R50, R56, 0x10, RZ ;  /* 0x0000001038327819 */ /* 0x004fe200000006ff */
[----:B------:R-:W-:Y:S05]  /*64c0*/  WARPSYNC.ALL ;  /* 0x0000000000007948 */ /* 0x000fea0003800000 */
[----:B------:R-:W-:Y:S01]  /*64d0*/  R2UR UR4, R48 ;  /* 0x00000000300472ca */ /* 0x000fe200000e0000 */
[----:B------:R-:W-:Y:S01]  /*64e0*/  BSSY.RECONVERGENT B0, `(.L_x_99) ;  /* 0x0000088000007945 */ /* 0x000fe20003800200 */
[----:B------:R-:W-:Y:S02]  /*64f0*/  LOP3.LUT R51, R56, 0xffff0000, RZ, 0xc0, !PT ;  /* 0xffff000038337812 */ /* 0x000fe400078ec0ff */
[----:B------:R-:W-:Y:S02]  /*6500*/  SHF.L.U32 R52, R57, 0x10, RZ ;  /* 0x0000001039347819 */ /* 0x000fe400000006ff */
[----:B------:R-:W-:Y:S07]  /*6510*/  ISETP.NE.AND P0, PT, R99, RZ, PT ;  /* 0x000000ff6300720c */ /* 0x000fee0003f05270 */
[----:B------:R-:W3:Y:S02]  /*6520*/  LDTM.x32 R4, tmem[UR4] ;  /* 0x00000004000479ee */ /* 0x000ee400082c0000 */
[C---:B---3--:R-:W-:Y:S01]  /*6530*/  FMUL R0, R47.reuse, R4 ;  /* 0x000000042f007220 */ /* 0x048fe20000400000 */
[C---:B-1----:R-:W-:Y:S01]  /*6540*/  FMUL R2, R47.reuse, R5 ;  /* 0x000000052f027220 */ /* 0x042fe20000400000 */
[C---:B------:R-:W-:Y:S01]  /*6550*/  FMUL R4, R47.reuse, R8 ;  /* 0x000000082f047220 */ /* 0x040fe20000400000 */
[C---:B------:R-:W-:Y:S01]  /*6560*/  FMUL R3, R47.reuse, R6 ;  /* 0x000000062f037220 */ /* 0x040fe20000400000 */
[C---:B------:R-:W-:Y:S01]  /*6570*/  FMUL R5, R47.reuse, R9 ;  /* 0x000000092f057220 */ /* 0x040fe20000400000 */
[C---:B------:R-:W-:Y:S01]  /*6580*/  FMUL R8, R47.reuse, R12 ;  /* 0x0000000c2f087220 */ /* 0x040fe20000400000 */
[C---:B------:R-:W-:Y:S01]  /*6590*/  FMUL R6, R47.reuse, R10 ;  /* 0x0000000a2f067220 */ /* 0x040fe20000400000 */
[C---:B------:R-:W-:Y:S01]  /*65a0*/  FMUL R9, R47.reuse, R13 ;  /* 0x0000000d2f097220 */ /* 0x040fe20000400000 */
[----:B------:R-:W-:Y:S01]  /*65b0*/  FMUL R12, R47, R16 ;  /* 0x000000102f0c7220 */ /* 0x000fe20000400000 */
[----:B------:R-:W-:Y:S01]  /*65c0*/  FFMA R0, R49, R50, R0 ;  /* 0x0000003231007223 */ /* 0x000fe20000000000 */
[C---:B------:R-:W-:Y:S01]  /*65d0*/  FMUL R10, R47.reuse, R14 ;  /* 0x0000000e2f0a7220 */ /* 0x040fe20000400000 */
[C---:B------:R-:W-:Y:S01]  /*65e0*/  FMUL R13, R47.reuse, R17 ;  /* 0x000000112f0d7220 */ /* 0x040fe20000400000 */
[----:B------:R-:W-:Y:S01]  /*65f0*/  FMUL R16, R47, R20 ;  /* 0x000000142f107220 */ /* 0x000fe20000400000 */
[----:B------:R-:W-:Y:S01]  /*6600*/  FFMA R2, R49, R51, R2 ;  /* 0x0000003331027223 */ /* 0x000fe20000000002 */
[C---:B------:R-:W-:Y:S01]  /*6610*/  FMUL R14, R47.reuse, R18 ;  /* 0x000000122f0e7220 */ /* 0x040fe20000400000 */
[C---:B------:R-:W-:Y:S01]  /*6620*/  FMUL R17, R47.reuse, R21 ;  /* 0x000000152f117220 */ /* 0x040fe20000400000 */
[C---:B------:R-:W-:Y:S01]  /*6630*/  FMUL R20, R47.reuse, R24 ;  /* 0x000000182f147220 */ /* 0x040fe20000400000 */
[C---:B------:R-:W-:Y:S01]  /*6640*/  FMUL R18, R47.reuse, R22 ;  /* 0x000000162f127220 */ /* 0x040fe20000400000 */
[C---:B------:R-:W-:Y:S01]  /*6650*/  FMUL R21, R47.reuse, R25 ;  /* 0x000000192f157220 */ /* 0x040fe20000400000 */
[C---:B------:R-:W-:Y:S01]  /*6660*/  FMUL R24, R47.reuse, R28 ;  /* 0x0000001c2f187220 */ /* 0x040fe20000400000 */
[C---:B------:R-:W-:Y:S01]  /*6670*/  FMUL R22, R47.reuse, R26 ;  /* 0x0000001a2f167220 */ /* 0x040fe20000400000 */
[C---:B------:R-:W-:Y:S01]  /*6680*/  FMUL R25, R47.reuse, R29 ;  /* 0x0000001d2f197220 */ /* 0x040fe20000400000 */
[----:B------:R-:W-:Y:S01]  /*6690*/  FMUL R28, R47, R32 ;  /* 0x000000202f1c7220 */ /* 0x000fe20000400000 */
[----:B------:R-:W-:Y:S01]  /*66a0*/  LOP3.LUT R32, R57, 0xffff0000, RZ, 0xc0, !PT ;  /* 0xffff000039207812 */ /* 0x000fe200078ec0ff */
[C---:B------:R-:W-:Y:S01]  /*66b0*/  FMUL R26, R47.reuse, R30 ;  /* 0x0000001e2f1a7220 */ /* 0x040fe20000400000 */
[----:B------:R-:W-:Y:S01]  /*66c0*/  FMUL R29, R47, R33 ;  /* 0x000000212f1d7220 */ /* 0x000fe20000400000 */
[----:B------:R-:W-:Y:S01]  /*66d0*/  SHF.L.U32 R33, R58, 0x10, RZ ;  /* 0x000000103a217819 */ /* 0x000fe200000006ff */
[----:B------:R-:W-:Y:S01]  /*66e0*/  FFMA R3, R49, R52, R3 ;  /* 0x0000003431037223 */ /* 0x000fe20000000003 */
[----:B------:R-:W-:Y:S01]  /*66f0*/  F2FP.BF16.F32.PACK_AB R52, R2, R0 ;  /* 0x000000000234723e */ /* 0x000fe200000010ff */
[----:B------:R-:W-:Y:S01]  /*6700*/  FMUL R7, R47, R7 ;  /* 0x000000072f077220 */ /* 0x000fe20000400000 */
[----:B------:R-:W-:Y:S01]  /*6710*/  SHF.L.U32 R0, R59, 0x10, RZ ;  /* 0x000000103b007819 */ /* 0x000fe200000006ff */
[----:B------:R-:W-:Y:S01]  /*6720*/  FMUL R30, R47, R34 ;  /* 0x000000222f1e7220 */ /* 0x000fe20000400000 */
[----:B------:R-:W-:Y:S01]  /*6730*/  LOP3.LUT R34, R58, 0xffff0000, RZ, 0xc0, !PT ;  /* 0xffff00003a227812 */ /* 0x000fe200078ec0ff */
[----:B------:R-:W-:Y:S01]  /*6740*/  FFMA R7, R49, R32, R7 ;  /* 0x0000002031077223 */ /* 0x000fe20000000007 */
[----:B------:R-:W-:Y:S01]  /*6750*/  LOP3.LUT R2, R59, 0xffff0000, RZ, 0xc0, !PT ;  /* 0xffff00003b027812 */ /* 0x000fe200078ec0ff */
[----:B------:R-:W-:Y:S01]  /*6760*/  FFMA R4, R49, R33, R4 ;  /* 0x0000002131047223 */ /* 0x000fe20000000004 */
[----:B------:R-:W-:Y:S01]  /*6770*/  FMUL R11, R47, R11 ;  /* 0x0000000b2f0b7220 */ /* 0x000fe20000400000 */
[----:B------:R-:W-:Y:S01]  /*6780*/  FFMA R5, R49, R34, R5 ;  /* 0x0000002231057223 */ /* 0x000fe20000000005 */
[----:B------:R-:W-:Y:S01]  /*6790*/  F2FP.BF16.F32.PACK_AB R53, R7, R3 ;  /* 0x000000030735723e */ /* 0x000fe200000010ff */
[C---:B------:R-:W-:Y:S01]  /*67a0*/  FFMA R6, R49.reuse, R0, R6 ;  /* 0x0000000031067223 */ /* 0x040fe20000000006 */
[C---:B------:R-:W-:Y:S01]  /*67b0*/  SHF.L.U32 R0, R60.reuse, 0x10, RZ ;  /* 0x000000103c007819 */ /* 0x040fe200000006ff */
[----:B------:R-:W-:Y:S01]  /*67c0*/  FFMA R11, R49, R2, R11 ;  /* 0x00000002310b7223 */ /* 0x000fe2000000000b */
[----:B------:R-:W-:Y:S01]  /*67d0*/  LOP3.LUT R2, R60, 0xffff0000, RZ, 0xc0, !PT ;  /* 0xffff00003c027812 */ /* 0x000fe200078ec0ff */
[----:B------:R-:W-:Y:S01]  /*67e0*/  FMUL R15, R47, R15 ;  /* 0x0000000f2f0f7220 */ /* 0x000fe20000400000 */
[----:B------:R-:W-:Y:S01]  /*67f0*/  SHF.L.U32 R3, R61, 0x10, RZ ;  /* 0x000000103d037819 */ /* 0x000fe200000006ff */
[----:B------:R-:W-:Y:S01]  /*6800*/  FFMA R8, R49, R0, R8 ;  /* 0x0000000031087223 */ /* 0x000fe20000000008 */
[----:B------:R-:W-:Y:S01]  /*6810*/  LOP3.LUT R0, R61, 0xffff0000, RZ, 0xc0, !PT ;  /* 0xffff00003d007812 */ /* 0x000fe200078ec0ff */
[C---:B------:R-:W-:Y:S01]  /*6820*/  FFMA R9, R49.reuse, R2, R9 ;  /* 0x0000000231097223 */ /* 0x040fe20000000009 */
[C---:B------:R-:W-:Y:S01]  /*6830*/  SHF.L.U32 R2, R62.reuse, 0x10, RZ ;  /* 0x000000103e027819 */ /* 0x040fe200000006ff */
[----:B------:R-:W-:Y:S01]  /*6840*/  FFMA R10, R49, R3, R10 ;  /* 0x00000003310a7223 */ /* 0x000fe2000000000a */
[----:B------:R-:W-:Y:S01]  /*6850*/  SHF.L.U32 R3, R63, 0x10, RZ ;  /* 0x000000103f037819 */ /* 0x000fe200000006ff */
[C---:B------:R-:W-:Y:S01]  /*6860*/  FFMA R15, R49.reuse, R0, R15 ;  /* 0x00000000310f7223 */ /* 0x040fe2000000000f */
[----:B------:R-:W-:Y:S01]  /*6870*/  LOP3.LUT R0, R62, 0xffff0000, RZ, 0xc0, !PT ;  /* 0xffff00003e007812 */ /* 0x000fe200078ec0ff */
[----:B------:R-:W-:Y:S01]  /*6880*/  FFMA R12, R49, R2, R12 ;  /* 0x00000002310c7223 */ /* 0x000fe2000000000c */
[C---:B------:R-:W-:Y:S01]  /*6890*/  SHF.L.U32 R2, R68.reuse, 0x10, RZ ;  /* 0x0000001044027819 */ /* 0x040fe200000006ff */
[----:B------:R-:W-:Y:S01]  /*68a0*/  FMUL R19, R47, R19 ;  /* 0x000000132f137220 */ /* 0x000fe20000400000 */
[----:B------:R-:W-:Y:S01]  /*68b0*/  F2FP.BF16.F32.PACK_AB R54, R5, R4 ;  /* 0x000000040536723e */ /* 0x000fe200000010ff */
[----:B------:R-:W-:Y:S01]  /*68c0*/  FFMA R13, R49, R0, R13 ;  /* 0x00000000310d7223 */ /* 0x000fe2000000000d */
[----:B------:R-:W-:Y:S01]  /*68d0*/  LOP3.LUT R0, R63, 0xffff0000, RZ, 0xc0, !PT ;  /* 0xffff00003f007812 */ /* 0x000fe200078ec0ff */
[----:B------:R-:W-:Y:S01]  /*68e0*/  FFMA R14, R49, R3, R14 ;  /* 0x00000003310e7223 */ /* 0x000fe2000000000e */
[----:B------:R-:W-:Y:S01]  /*68f0*/  LOP3.LUT R3, R68, 0xffff0000, RZ, 0xc0, !PT ;  /* 0xffff000044037812 */ /* 0x000fe200078ec0ff */
[----:B------:R-:W-:Y:S01]  /*6900*/  FMUL R23, R47, R23 ;  /* 0x000000172f177220 */ /* 0x000fe20000400000 */
[----:B------:R-:W-:Y:S01]  /*6910*/  F2FP.BF16.F32.PACK_AB R55, R11, R6 ;  /* 0x000000060b37723e */ /* 0x000fe200000010ff */
[----:B------:R-:W-:Y:S01]  /*6920*/  FFMA R19, R49, R0, R19 ;  /* 0x0000000031137223 */ /* 0x000fe20000000013 */
[----:B------:R-:W-:Y:S01]  /*6930*/  SHF.L.U32 R0, R69, 0x10, RZ ;  /* 0x0000001045007819 */ /* 0x000fe200000006ff */
[----:B------:R-:W-:Y:S01]  /*6940*/  FFMA R16, R49, R2, R16 ;  /* 0x0000000231107223 */ /* 0x000fe20000000010 */
[----:B------:R-:W-:Y:S01]  /*6950*/  LOP3.LUT R2, R69, 0xffff0000, RZ, 0xc0, !PT ;  /* 0xffff000045027812 */ /* 0x000fe200078ec0ff */
[----:B------:R-:W-:Y:S01]  /*6960*/  FFMA R17, R49, R3, R17 ;  /* 0x0000000331117223 */ /* 0x000fe20000000011 */
[----:B------:R-:W-:Y:S01]  /*6970*/  SHF.L.U32 R3, R71, 0x10, RZ ;  /* 0x0000001047037819 */ /* 0x000fe200000006ff */
[C---:B------:R-:W-:Y:S01]  /*6980*/  FFMA R18, R49.reuse, R0, R18 ;  /* 0x0000000031127223 */ /* 0x040fe20000000012 */
[C---:B------:R-:W-:Y:S01]  /*6990*/  SHF.L.U32 R0, R70.reuse, 0x10, RZ ;  /* 0x0000001046007819 */ /* 0x040fe200000006ff */
[----:B------:R-:W-:Y:S01]  /*69a0*/  FFMA R23, R49, R2, R23 ;  /* 0x0000000231177223 */ /* 0x000fe20000000017 */
[----:B------:R-:W-:Y:S01]  /*69b0*/  LOP3.LUT R2, R70, 0xffff0000, RZ, 0xc0, !PT ;  /* 0xffff000046027812 */ /* 0x000fe200078ec0ff */
[----:B------:R1:W-:Y:S01]  /*69c0*/  STS.128 [R74], R52 ;  /* 0x000000344a007388 */ /* 0x0003e20000000c00 */
[----:B------:R-:W-:Y:S01]  /*69d0*/  F2FP.BF16.F32.PACK_AB R8, R9, R8 ;  /* 0x000000080908723e */ /* 0x000fe200000010ff */
[----:B------:R-:W-:Y:S01]  /*69e0*/  FFMA R20, R49, R0, R20 ;  /* 0x0000000031147223 */ /* 0x000fe20000000014 */
[----:B------:R-:W-:Y:S01]  /*69f0*/  LOP3.LUT R0, R71, 0xffff0000, RZ, 0xc0, !PT ;  /* 0xffff000047007812 */ /* 0x000fe200078ec0ff */
[----:B------:R-:W-:Y:S01]  /*6a00*/  FMUL R27, R47, R27 ;  /* 0x0000001b2f1b7220 */ /* 0x000fe20000400000 */
[----:B------:R-:W-:Y:S01]  /*6a10*/  F2FP.BF16.F32.PACK_AB R9, R15, R10 ;  /* 0x0000000a0f09723e */ /* 0x000fe200000010ff */
[C---:B------:R-:W-:Y:S01]  /*6a20*/  FFMA R21, R49.reuse, R2, R21 ;  /* 0x0000000231157223 */ /* 0x040fe20000000015 */
[C---:B------:R-:W-:Y:S01]  /*6a30*/  SHF.L.U32 R2, R76.reuse, 0x10, RZ ;  /* 0x000000104c027819 */ /* 0x040fe200000006ff */
[C---:B------:R-:W-:Y:S01]  /*6a40*/  FFMA R22, R49.reuse, R3, R22 ;  /* 0x0000000331167223 */ /* 0x040fe20000000016 */
[----:B------:R-:W-:Y:S01]  /*6a50*/  FFMA R27, R49, R0, R27 ;  /* 0x00000000311b7223 */ /* 0x000fe2000000001b */
[----:B------:R-:W-:Y:S01]  /*6a60*/  LOP3.LUT R0, R76, 0xffff0000, RZ, 0xc0, !PT ;  /* 0xffff00004c007812 */ /* 0x000fe200078ec0ff */
[----:B------:R-:W-:Y:S01]  /*6a70*/  FMUL R31, R47, R31 ;  /* 0x0000001f2f1f7220 */ /* 0x000fe20000400000 */
[----:B------:R-:W-:Y:S01]  /*6a80*/  SHF.L.U32 R3, R77, 0x10, RZ ;  /* 0x000000104d037819 */ /* 0x000fe200000006ff */
[----:B------:R-:W-:Y:S01]  /*6a90*/  FFMA R24, R49, R2, R24 ;  /* 0x0000000231187223 */ /* 0x000fe20000000018 */
[----:B------:R-:W-:Y:S01]  /*6aa0*/  F2FP.BF16.F32.PACK_AB R10, R13, R12 ;  /* 0x0000000c0d0a723e */ /* 0x000fe200000010ff */
[----:B------:R-:W-:Y:S01]  /*6ab0*/  FFMA R25, R49, R0, R25 ;  /* 0x0000000031197223 */ /* 0x000fe20000000019 */
[----:B------:R-:W-:Y:S01]  /*6ac0*/  F2FP.BF16.F32.PACK_AB R11, R19, R14 ;  /* 0x0000000e130b723e */ /* 0x000fe200000010ff */
[----:B------:R-:W-:Y:S01]  /*6ad0*/  FFMA R26, R49, R3, R26 ;  /* 0x00000003311a7223 */ /* 0x000fe2000000001a */
[----:B------:R-:W-:Y:S01]  /*6ae0*/  LOP3.LUT R0, R77, 0xffff0000, RZ, 0xc0, !PT ;  /* 0xffff00004d007812 */ /* 0x000fe200078ec0ff */
[----:B------:R-:W-:Y:S01]  /*6af0*/  FMUL R35, R47, R35 ;  /* 0x000000232f237220 */ /* 0x000fe20000400000 */
[C---:B------:R-:W-:Y:S01]  /*6b00*/  SHF.L.U32 R2, R78.reuse, 0x10, RZ ;  /* 0x000000104e027819 */ /* 0x040fe200000006ff */
[----:B------:R1:W-:Y:S01]  /*6b10*/  STS.128 [R73+0x10], R8 ;  /* 0x0000100849007388 */ /* 0x0003e20000000c00 */
[----:B------:R-:W-:Y:S01]  /*6b20*/  LOP3.LUT R3, R78, 0xffff0000, RZ, 0xc0, !PT ;  /* 0xffff00004e037812 */ /* 0x000fe200078ec0ff */
[----:B------:R-:W-:Y:S01]  /*6b30*/  FFMA R31, R49, R0, R31 ;  /* 0x00000000311f7223 */ /* 0x000fe2000000001f */
[----:B------:R-:W-:Y:S01]  /*6b40*/  SHF.L.U32 R4, R79, 0x10, RZ ;  /* 0x000000104f047819 */ /* 0x000fe200000006ff */
[----:B------:R-:W-:Y:S01]  /*6b50*/  FFMA R28, R49, R2, R28 ;  /* 0x00000002311c7223 */ /* 0x000fe2000000001c */
[----:B------:R-:W-:Y:S01]  /*6b60*/  F2FP.BF16.F32.PACK_AB R16, R17, R16 ;  /* 0x000000101110723e */ /* 0x000fe200000010ff */
[----:B------:R-:W-:Y:S01]  /*6b70*/  FFMA R29, R49, R3, R29 ;  /* 0x00000003311d7223 */ /* 0x000fe2000000001d */
[----:B------:R-:W-:Y:S01]  /*6b80*/  LOP3.LUT R5, R79, 0xffff0000, RZ, 0xc0, !PT ;  /* 0xffff00004f057812 */ /* 0x000fe200078ec0ff */
[----:B------:R-:W-:Y:S01]  /*6b90*/  FFMA R30, R49, R4, R30 ;  /* 0x00000004311e7223 */ /* 0x000fe2000000001e */
[----:B------:R-:W-:Y:S02]  /*6ba0*/  F2FP.BF16.F32.PACK_AB R17, R23, R18 ;  /* 0x000000121711723e */ /* 0x000fe400000010ff */
[----:B------:R-:W-:Y:S01]  /*6bb0*/  F2FP.BF16.F32.PACK_AB R18, R21, R20 ;  /* 0x000000141512723e */ /* 0x000fe200000010ff */
[----:B------:R-:W-:Y:S01]  /*6bc0*/  FFMA R35, R49, R5, R35 ;  /* 0x0000000531237223 */ /* 0x000fe20000000023 */
[----:B------:R-:W-:Y:S02]  /*6bd0*/  F2FP.BF16.F32.PACK_AB R19, R27, R22 ;  /* 0x000000161b13723e */ /* 0x000fe400000010ff */
[----:B------:R-:W-:Y:S02]  /*6be0*/  F2FP.BF16.F32.PACK_AB R24, R25, R24 ;  /* 0x000000181918723e */ /* 0x000fe400000010ff */
[----:B------:R-:W-:Y:S01]  /*6bf0*/  F2FP.BF16.F32.PACK_AB R25, R31, R26 ;  /* 0x0000001a1f19723e */ /* 0x000fe200000010ff */
[----:B------:R1:W-:Y:S01]  /*6c00*/  STS.128 [R72+0x20], R16 ;  /* 0x0000201048007388 */ /* 0x0003e20000000c00 */
[----:B------:R-:W-:Y:S02]  /*6c10*/  F2FP.BF16.F32.PACK_AB R26, R29, R28 ;  /* 0x0000001c1d1a723e */ /* 0x000fe400000010ff */
[----:B------:R-:W-:Y:S02]  /*6c20*/  F2FP.BF16.F32.PACK_AB R27, R35, R30 ;  /* 0x0000001e231b723e */ /* 0x000fe400000010ff */
[----:B------:R-:W-:Y:S03]  /*6c30*/  IADD3 R0, PT, PT, R64, 0x1, RZ ;  /* 0x0000000140007810 */ /* 0x000fe60007ffe0ff */
[----:B------:R1:W-:Y:S01]  /*6c40*/  STS.128 [R67+0x10], R24 ;  /* 0x0000101843007388 */ /* 0x0003e20000000c00 */
[----:B------:R-:W-:Y:S01]  /*6c50*/  @!PT LDS RZ, [RZ] ;  /* 0x00000000fffff984 */ /* 0x000fe20000000800 */
[----:B------:R-:W-:Y:S01]  /*6c60*/  @!PT LDS RZ, [RZ] ;  /* 0x00000000fffff984 */ /* 0x000fe20000000800 */
[----:B------:R-:W-:Y:S01]  /*6c70*/  @!PT LDS RZ, [RZ] ;  /* 0x00000000fffff984 */ /* 0x000fe20000000800 */
[----:B------:R-:W-:Y:S01]  /*6c80*/  @!PT LDS RZ, [RZ] ;  /* 0x00000000fffff984 */ /* 0x000fe20000000800 */
[----:B------:R2:W-:Y:S07]  /*6c90*/  MEMBAR.ALL.CTA ;  /* 0x0000000000007992 */ /* 0x0005ee0000008000 */
[----:B--2---:R-:W2:Y:S02]  /*6ca0*/  FENCE.VIEW.ASYNC.S ;  /* 0x00000000000073c6 */ /* 0x004ea40000000000 */
[----:B--2---:R-:W-:Y:S06]  /*6cb0*/  BAR.SYNC.DEFER_BLOCKING 0x1, 0x80 ;  /* 0x0042000000007b1d */ /* 0x004fec0000010000 */
[----:B------:R-:W-:Y:S05]  /*6cc0*/  @P0 BRA `(.L_x_100) ;  /* 0x0000000000240947 */ /* 0x000fea0003800000 */
[----:B------:R-:W-:Y:S01]  /*6cd0*/  R2UR UR4, R75 ;  /* 0x000000004b0472ca */ /* 0x000fe200000e0000 */
[----:B------:R-:W-:Y:S01]  /*6ce0*/  UIADD3 UR6, UP0, UPT, UR56, 0x680, URZ ;  /* 0x0000068038067890 */ /* 0x000fe2000ff1e0ff */
[----:B------:R-:W-:Y:S02]  /*6cf0*/  R2UR UR42, R110 ;  /* 0x000000006e2a72ca */ /* 0x000fe400000e0000 */
[----:B------:R-:W-:Y:S01]  /*6d00*/  R2UR UR43, R108 ;  /* 0x000000006c2b72ca */ /* 0x000fe200000e0000 */
[----:B------:R-:W-:Y:S01]  /*6d10*/  UIADD3.X UR7, UPT, UPT, URZ, UR57, URZ, UP0, !UPT ;  /* 0x00000039ff077290 */ /* 0x000fe200087fe4ff */
[----:B------:R-:W-:Y:S07]  /*6d20*/  R2UR UR44, R109 ;  /* 0x000000006d2c72ca */ /* 0x000fee00000e0000 */
[----:B------:R-:W-:Y:S09]  /*6d30*/  UIADD3 UR40, UPT, UPT, UR52, 0x200, UR4 ;  /* 0x0000020034287890 */ /* 0x000ff2000fffe004 */
[----:B------:R2:W-:Y:S02]  /*6d40*/  UTMASTG.4D.IM2COL [UR40], [UR6] ;  /* 0x00000028060073b5 */ /* 0x0005e40008058000 */
[----:B--2---:R0:W-:Y:S02]  /*6d50*/  UTMACMDFLUSH ;  /* 0x00000000000079b7 */ /* 0x0041e40000000000 */
.L_x_100:
[----:B------:R-:W-:Y:S05]  /*6d60*/  BSYNC.RECONVERGENT B0 ;  /* 0x0000000000007941 */ /* 0x000fea0003800200 */
.L_x_99:
[----:B------:R-:W-:Y:S01]  /*6d70*/  R2UR UR40, R0 ;  /* 0x00000000002872ca */ /* 0x000fe200000e0000 */
[----:B------:R-:W-:Y:S11]  /*6d80*/  BSSY.RECONVERGENT B0, `(.L_x_101) ;  /* 0x0000006000007945 */ /* 0x000ff60003800200 */
[----:B------:R-:W-:Y:S01]  /*6d90*/  @!UPT UIADD3 URZ, UPT, UPT, URZ, URZ, URZ ;  /* 0x000000fffffff290 */ /* 0x000fe2000fffe0ff */
[----:B------:R-:W-:Y:S04]  /*6da0*/  UISETP.NE.AND UP0, UPT, UR40, 0x3, UPT ;  /* 0x000000032800788c */ /* 0x000fe8000bf05270 */
[----:B------:R-:W-:Y:S01]  /*6db0*/  USEL UR42, UR40, URZ, UP0 ;  /* 0x000000ff282a7287 */ /* 0x000fe20008000000 */
[----:B------:R-:W-:Y:S11]  /*6dc0*/  @P0 BRA `(.L_x_102) ;  /* 0x0000000000040947 */ /* 0x000ff60003800000 */
[----:B------:R-:W-:Y:S04]  /*6dd0*/  DEPBAR.LE SB0, 0x1 ;  /* 0x000080400000791a */ /* 0x000fe80000000000 */
.L_x_102:
[----:B------:R-:W-:Y:S05]  /*6de0*/  BSYNC.RECONVERGENT B0 ;  /* 0x0000000000007941 */ /* 0x000fea0003800200 */
.L_x_101:
[----:B------:R-:W-:Y:S01]  /*6df0*/  BAR.SYNC.DEFER_BLOCKING 0x1, 0x80 ;  /* 0x0042000000007b1d */ /* 0x000fe20000010000 */
[----:B------:R-:W-:Y:S01]  /*6e00*/  ISETP.NE.AND P1, PT, R112, RZ, PT ;  /* 0x000000ff7000720c */ /* 0x000fe20003f25270 */
[----:B------:R-:W-:Y:S01]  /*6e10*/  UISETP.NE.AND UP0, UPT, UR54, URZ, UPT ;  /* 0x000000ff3600728c */ /* 0x000fe2000bf05270 */
[----:B------:R-:W-:Y:S11]  /*6e20*/  LEA R3, R115, UR52, 0x3 ;  /* 0x0000003473037c11 */ /* 0x000ff6000f8e18ff */
[----:B------:R-:W-:Y:S01]  /*6e30*/  @P1 SHF.L.U32 R4, R66, 0x1f, RZ ;  /* 0x0000001f42041819 */ /* 0x000fe200000006ff */
[----:B------:R-:W-:Y:S06]  /*6e40*/  BRA.U !UP0, `(.L_x_103) ;  /* 0x0000000108287547 */ /* 0x000fec000b800000 */
[----:B------:R-:W2:Y:S01]  /*6e50*/  S2R R0, SR_CgaCtaId ;  /* 0x0000000000007919 */ /* 0x000ea20000008800 */
[----:B------:R-:W-:Y:S05]  /*6e60*/  IMAD.U32 R2, RZ, RZ, UR53 ;  /* 0x00000035ff027e24 */ /* 0x000fea000f8e00ff */
[C---:B------:R-:W-:Y:S01]  /*6e70*/  @P1 LEA R5, R2.reuse, UR52, 0x3 ;  /* 0x0000003402051c11 */ /* 0x040fe2000f8e18ff */
[----:B------:R-:W-:Y:S04]  /*6e80*/  VIADD R2, R2, 0x1 ;  /* 0x0000000102027836 */ /* 0x000fe80000000000 */
[----:B------:R-:W-:Y:S01]  /*6e90*/  @P1 VIADD R5, R5, 0x118 ;  /* 0x0000011805051836 */ /* 0x000fe20000000000 */
[C---:B------:R-:W-:Y:S04]  /*6ea0*/  ISETP.NE.AND P0, PT, R2.reuse, 0x3, PT ;  /* 0x000000030200780c */ /* 0x040fe80003f05270 */
[----:B------:R-:W-:Y:S04]  /*6eb0*/  SEL R2, R2, RZ, P0 ;  /* 0x000000ff02027207 */ /* 0x000fe80000000000 */
[----:B------:R-:W-:Y:S02]  /*6ec0*/  R2UR UR53, R2 ;  /* 0x00000000023572ca */ /* 0x000fe400000e0000 */
[----:B--2---:R-:W-:Y:S04]  /*6ed0*/  @P1 PRMT R0, R0, 0x654, R5 ;  /* 0x0000065400001816 */ /* 0x004fe80000000005 */
[----:B------:R2:W-:Y:S09]  /*6ee0*/  @P1 SYNCS.ARRIVE.TRANS64.RED.A1T0 RZ, [R0+URZ], RZ ;  /* 0x000000ff00ff19a7 */ /* 0x0005f200081004ff */
.L_x_103:
[----:B------:R-:W3:Y:S01]  /*6ef0*/  @P1 SYNCS.PHASECHK.TRANS64.TRYWAIT P0, [R3+URZ+0x100], R4 ;  /* 0x00010004030015a7 */ /* 0x000ee200080011ff */
[----:B------:R-:W-:Y:S01]  /*6f00*/  BSSY B1, `(.L_x_104) ;  /* 0x0000015000017945 */ /* 0x000fe20003800000 */
[----:B---3--:R-:W-:Y:S03]  /*6f10*/  @P1 SEL R116, RZ, 0x1, !P0 ;  /* 0x00000001ff741807 */ /* 0x008fe60004000000 */
[----:B------:R-:W-:Y:S05]  /*6f20*/  @!P1 BRA `(.L_x_105) ;  /* 0x0000000000489947 */ /* 0x000fea0003800000 */
[----:B------:R-:W-:Y:S01]  /*6f30*/  ISETP.NE.AND P1, PT, R117, RZ, PT ;  /* 0x000000ff7500720c */ /* 0x000fe20003f25270 */
[----:B------:R-:W-:Y:S01]  /*6f40*/  BSSY B0, `(.L_x_106) ;  /* 0x000000a000007945 */ /* 0x000fe20003800000 */
[----:B------:R-:W-:Y:S11]  /*6f50*/  ISETP.NE.AND P0, PT, R116, RZ, PT ;  /* 0x000000ff7400720c */ /* 0x000ff60003f05270 */
[----:B------:R-:W-:Y:S04]  /*6f60*/  @P1 IMAD R115, R115, 0x2000, R106 ;  /* 0x0000200073731824 */ /* 0x000fe800078e026a */
[----:B------:R-:W-:Y:S01]  /*6f70*/  @P1 IMAD.IADD R4, R114, 0x1, R115 ;  /* 0x0000000172041824 */ /* 0x000fe200078e0273 */
[----:B------:R-:W-:Y:S03]  /*6f80*/  @P1 IADD3 R2, PT, PT, R113, R115, RZ ;  /* 0x0000007371021210 */ /* 0x000fe60007ffe0ff */
[----:B--2---:R-:W-:Y:S01]  /*6f90*/  @P1 IMAD.IADD R0, R105, 0x1, R4 ;  /* 0x0000000169001824 */ /* 0x004fe200078e0204 */
[----:B------:R-:W-:Y:S06]  /*6fa0*/  @P0 BRA `(.L_x_107) ;  /* 0x00000000000c0947 */ /* 0x000fec0003800000 */
[----:B------:R-:W-:Y:S04]  /*6fb0*/  SHF.L.U32 R66, R66, 0x1f, RZ ;  /* 0x0000001f42427819 */ /* 0x000fe800000006ff */
[----:B------:R-:W2:Y:S02]  /*6fc0*/  SYNCS.PHASECHK.TRANS64.TRYWAIT P0, [R3+URZ+0x100], R66 ;  /* 0x00010042030075a7 */ /* 0x000ea400080011ff */
[----:B--2---:R-:W-:Y:S05]  /*6fd0*/  @!P0 BRA `(.L_x_108) ;  /* 0x0000001800f08947 */ /* 0x004fea0003800000 */
.L_x_107:
[----:B------:R-:W-:Y:S05]  /*6fe0*/  BSYNC B0 ;  /* 0x0000000000007941 */ /* 0x000fea0003800000 */
.L_x_106:
[----:B------:R-:W-:Y:S11]  /*6ff0*/  ISETP.NE.AND P0, PT, R117, RZ, PT ;  /* 0x000000ff7500720c */ /* 0x000ff60003f05270 */
[----:B------:R-:W-:Y:S02]  /*7000*/  @!UPT UIADD3 URZ, UPT, UPT, URZ, URZ, URZ ;  /* 0x000000fffffff290 */ /* 0x000fe4000fffe0ff */
[----:B------:R3:W4:Y:S04]  /*7010*/  @P0 LDS.128 R56, [R115] ;  /* 0x0000000073380984 */ /* 0x0007280000000c00 */
[----:B------:R3:W1:Y:S04]  /*7020*/  @P0 LDS.128 R68, [R2+0x20] ;  /* 0x0000200002440984 */ /* 0x0006680000000c00 */
[----:B------:R3:W1:Y:S04]  /*7030*/  @P0 LDS.128 R60, [R4+0x10] ;  /* 0x00001000043c0984 */ /* 0x0006680000000c00 */
[----:B------:R3:W1:Y:S02]  /*7040*/  @P0 LDS.128 R76, [R0+0x10] ;  /* 0x00001000004c0984 */ /* 0x0006640000000c00 */
.L_x_105:
[----:B------:R-:W-:Y:S05]  /*7050*/  BSYNC B1 ;  /* 0x0000000000017941 */ /* 0x000fea0003800000 */
.L_x_104:
[----:B--23--:R-:W-:Y:S05]  /*7060*/  VIADD R0, R48, 0x20 ;  /* 0x0000002030007836 */ /* 0x00cfea0000000000 */
[----:B------:R-:W-:Y:S04]  /*7070*/  SHF.R.U32.HI R0, RZ, 0x15, R0 ;  /* 0x00000015ff007819 */ /* 0x000fe80000011600 */
[----:B------:R-:W-:Y:S11]  /*7080*/  LOP3.LUT P0, RZ, R0, 0x3, R100, 0x48, !PT ;  /* 0x0000000300ff7812 */ /* 0x000ff60007804864 */
[----:B------:R-:W-:Y:S02]  /*7090*/  @!UPT UIADD3 URZ, UPT, UPT, URZ, URZ, URZ ;  /* 0x000000fffffff290 */ /* 0x000fe4000fffe0ff */
[----:B------:R-:W-:Y:S05]  /*70a0*/  @!P0 BRA `(.L_x_109) ;  /* 0x0000000000408947 */ /* 0x000fea0003800000 */
[----:B------:R-:W2:Y:S01]  /*70b0*/  LDCU.64 UR8, c[0x4][0x70] ;  /* 0x01000e00ff0877ac */ /* 0x000ea20008000a00 */
[----:B------:R-:W-:Y:S01]  /*70c0*/  MOV R3, 0x0 ;  /* 0x0000000000037802 */ /* 0x000fe20000000f00 */
[----:B------:R-:W-:Y:S02]  /*70d0*/  HFMA2 R12, -RZ, RZ, 0, 5.9604644775390625e-08 ;  /* 0x00000001ff0c7431 */ /* 0x000fe400000001ff */
[----:B-1----:R-:W-:Y:S02]  /*70e0*/  IMAD.MOV.U32 R8, RZ, RZ, 0x192 ;  /* 0x00000192ff087424 */ /* 0x002fe400078e00ff */
[----:B------:R-:W-:Y:S01]  /*70f0*/  IMAD.MOV.U32 R13, RZ, RZ, RZ ;  /* 0x000000ffff0d7224 */ /* 0x000fe200078e00ff */
[----:B------:R-:W1:Y:S01]  /*7100*/  LDCU.64 UR6, c[0x4][0x78] ;  /* 0x01000f00ff0677ac */ /* 0x000e620008000a00 */
[----:B------:R-:W3:Y:S01]  /*7110*/  LDC.64 R2, c[0x4][R3] ;  /* 0x0100000003027b82 */ /* 0x000ee20000000a00 */
[----:B------:R-:W5:Y:S01]  /*7120*/  LDCU.64 UR4, c[0x4][0x10] ;  /* 0x01000200ff0477ac */ /* 0x000f620008000a00 */
[----:B--2---:R-:W-:Y:S01]  /*7130*/  MOV R5, UR9 ;  /* 0x0000000900057c02 */ /* 0x004fe20008000f00 */
[----:B------:R-:W-:Y:S01]  /*7140*/  IMAD.U32 R4, RZ, RZ, UR8 ;  /* 0x00000008ff047e24 */ /* 0x000fe2000f8e00ff */
[----:B-1----:R-:W-:Y:S01]  /*7150*/  MOV R7, UR7 ;  /* 0x0000000700077c02 */ /* 0x002fe20008000f00 */
[----:B------:R-:W-:Y:S01]  /*7160*/  IMAD.U32 R6, RZ, RZ, UR6 ;  /* 0x00000006ff067e24 */ /* 0x000fe2000f8e00ff */
[----:B-----5:R-:W-:Y:S01]  /*7170*/  MOV R11, UR5 ;  /* 0x00000005000b7c02 */ /* 0x020fe20008000f00 */
[----:B------:R-:W-:Y:S02]  /*7180*/  IMAD.U32 R10, RZ, RZ, UR4 ;  /* 0x00000004ff0a7e24 */ /* 0x000fe4000f8e00ff */
[----:B------:R-:W-:Y:S07]  /*7190*/  LEPC R20, `(.L_x_109) ;  /* 0x000000001014794e */ /* 0x000fee0000000000 */
[----:B---34-:R-:W-:Y:S05]  /*71a0*/  CALL.ABS.NOINC R2 ;  /* 0x0000000002007343 */ /* 0x018fea0003c00000 */
.L_x_109:
[----:B------:R-:W-:Y:S01]  /*71b0*/  ISETP.NE.AND P0, PT, R99, RZ, PT ;  /* 0x000000ff6300720c */ /* 0x000fe20003f05270 */
[----:B------:R-:W-:Y:S05]  /*71c0*/  WARPSYNC.ALL ;  /* 0x0000000000007948 */ /* 0x000fea0003800000 */
[----:B------:R-:W-:Y:S01]  /*71d0*/  R2UR UR4, R48 ;  /* 0x00000000300472ca */ /* 0x000fe200000e0000 */
[----:B------:R-:W-:Y:S01]  /*71e0*/  USHF.L.U32 UR5, UR42, 0xd, URZ ;  /* 0x0000000d2a057899 */ /* 0x000fe200080006ff */
[----:B------:R-:W-:Y:S01]  /*71f0*/  R2UR UR6, R65 ;  /* 0x00000000410672ca */ /* 0x000fe200000e0000 */
[----:B------:R-:W-:Y:S01]  /*7200*/  BSSY.RECONVERGENT B0, `(.L_x_110) ;  /* 0x000008f000007945 */ /* 0x000fe20003800200 */
[C---:B----4-:R-:W-:Y:S02]  /*7210*/  SHF.L.U32 R0, R56.reuse, 0x10, RZ ;  /* 0x0000001038007819 */ /* 0x050fe400000006ff */
[----:B------:R-:W-:Y:S02]  /*7220*/  LOP3.LUT R2, R56, 0xffff0000, RZ, 0xc0, !PT ;  /* 0xffff000038027812 */ /* 0x000fe400078ec0ff */
[C---:B------:R-:W-:Y:S02]  /*7230*/  SHF.L.U32 R3, R57.reuse, 0x10, RZ ;  /* 0x0000001039037819 */ /* 0x040fe400000006ff */
[----:B------:R-:W-:Y:S02]  /*7240*/  LOP3.LUT R48, R57, 0xffff0000, RZ, 0xc0, !PT ;  /* 0xffff000039307812 */ /* 0x000fe400078ec0ff */
[C---:B------:R-:W-:Y:S01]  /*7250*/  SHF.L.U32 R50, R58.reuse, 0x10, RZ ;  /* 0x000000103a327819 */ /* 0x040fe200000006ff */
[----:B-1----:R-:W1:Y:S01]  /*7260*/  LDTM.x32 R4, tmem[UR4+0x20] ;  /* 0x00002004000479ee */ /* 0x002e6200082c0000 */
[----:B------:R-:W-:Y:S01]  /*7270*/  LOP3.LUT R51, R58, 0xffff0000, RZ, 0xc0, !PT ;  /* 0xffff00003a337812 */ /* 0x000fe200078ec0ff */
[----:B------:R-:W-:Y:S01]  /*7280*/  NOP ;  /* 0x0000000000007918 */ /* 0x000fe20000000000 */
[C---:B------:R-:W-:Y:S01]  /*7290*/  SHF.L.U32 R52, R59.reuse, 0x10, RZ ;  /* 0x000000103b347819 */ /* 0x040fe200000006ff */
[----:B------:R-:W-:Y:S01]  /*72a0*/  UIADD3 UR6, UPT, UPT, UR6, 0x160, URZ ;  /* 0x0000016006067890 */ /* 0x000fe2000fffe0ff */
[----:B------:R-:W-:Y:S02]  /*72b0*/  LOP3.LUT R53, R59, 0xffff0000, RZ, 0xc0, !PT ;  /* 0xffff00003b357812 */ /* 0x000fe400078ec0ff */
[C---:B------:R-:W-:Y:S01]  /*72c0*/  SHF.L.U32 R54, R60.reuse, 0x10, RZ ;  /* 0x000000103c367819 */ /* 0x040fe200000006ff */
[----:B------:R-:W-:Y:S01]  /*72d0*/  UPRMT UR6, UR45, 0x654, UR6 ;  /* 0x000006542d067896 */ /* 0x000fe20008000006 */
[----:B------:R-:W-:Y:S02]  /*72e0*/  LOP3.LUT R55, R60, 0xffff0000, RZ, 0xc0, !PT ;  /* 0xffff00003c377812 */ /* 0x000fe400078ec0ff */
[C---:B------:R-:W-:Y:S02]  /*72f0*/  SHF.L.U32 R56, R61.reuse, 0x10, RZ ;  /* 0x000000103d387819 */ /* 0x040fe400000006ff */
[----:B------:R-:W-:Y:S02]  /*7300*/  LOP3.LUT R57, R61, 0xffff0000, RZ, 0xc0, !PT ;  /* 0xffff00003d397812 */ /* 0x000fe400078ec0ff */
[C---:B------:R-:W-:Y:S02]  /*7310*/  SHF.L.U32 R58, R62.reuse, 0x10, RZ ;  /* 0x000000103e3a7819 */ /* 0x040fe400000006ff */
[----:B------:R-:W-:Y:S01]  /*7320*/  LOP3.LUT R59, R62, 0xffff0000, RZ, 0xc0, !PT ;  /* 0xffff00003e3b7812 */ /* 0x000fe200078ec0ff */
[----:B-1----:R-:W-:Y:S01]  /*7330*/  SYNCS.ARRIVE.TRANS64.RED.A1T0 RZ, [UR6], RZ ;  /* 0x000000ffffff79a7 */ /* 0x002fe20008100406 */
[C---:B------:R-:W-:Y:S02]  /*7340*/  SHF.L.U32 R60, R63.reuse, 0x10, RZ ;  /* 0x000000103f3c7819 */ /* 0x040fe400000006ff */
[----:B------:R-:W-:Y:S02]  /*7350*/  LOP3.LUT R61, R63, 0xffff0000, RZ, 0xc0, !PT ;  /* 0xffff00003f3d7812 */ /* 0x000fe400078ec0ff */
[C---:B------:R-:W-:Y:S01]  /*7360*/  SHF.L.U32 R62, R68.reuse, 0x10, RZ ;  /* 0x00000010443e7819 */ /* 0x040fe200000006ff */
[C---:B------:R-:W-:Y:S01]  /*7370*/  FMUL R4, R47.reuse, R4 ;  /* 0x000000042f047220 */ /* 0x040fe20000400000 */
[----:B------:R-:W-:Y:S01]  /*7380*/  LOP3.LUT R63, R68, 0xffff0000, RZ, 0xc0, !PT ;  /* 0xffff0000443f7812 */ /* 0x000fe200078ec0ff */
[----:B------:R-:W-:Y:S01]  /*7390*/  FMUL R5, R47, R5 ;  /* 0x000000052f057220 */ /* 0x000fe20000400000 */
[----:B------:R-:W-:Y:S01]  /*73a0*/  SHF.L.U32 R64, R69, 0x10, RZ ;  /* 0x0000001045407819 */ /* 0x000fe200000006ff */
[----:B------:R-:W-:Y:S01]  /*73b0*/  FMUL R6, R47, R6 ;  /* 0x000000062f067220 */ /* 0x000fe20000400000 */
[----:B------:R-:W-:Y:S01]  /*73c0*/  LOP3.LUT R65, R69, 0xffff0000, RZ, 0xc0, !PT ;  /* 0xffff000045417812 */ /* 0x000fe200078ec0ff */
[----:B------:R-:W-:Y:S01]  /*73d0*/  FMUL R7, R47, R7 ;  /* 0x000000072f077220 */ /* 0x000fe20000400000 */
[----:B------:R-:W-:Y:S01]  /*73e0*/  SHF.L.U32 R66, R70, 0x10, RZ ;  /* 0x0000001046427819 */ /* 0x000fe200000006ff */
[----:B------:R-:W-:Y:S01]  /*73f0*/  FFMA R4, R49, R0, R4 ;  /* 0x0000000031047223 */ /* 0x000fe20000000004 */
[C---:B------:R-:W-:Y:S01]  /*7400*/  SHF.L.U32 R74, R78.reuse, 0x10, RZ ;  /* 0x000000104e4a7819 */ /* 0x040fe200000006ff */
[----:B------:R-:W-:Y:S01]  /*7410*/  FMUL R8, R47, R8 ;  /* 0x000000082f087220 */ /* 0x000fe20000400000 */
[----:B------:R-:W-:Y:S01]  /*7420*/  LOP3.LUT R75, R78, 0xffff0000, RZ, 0xc0, !PT ;  /* 0xffff00004e4b7812 */ /* 0x000fe200078ec0ff */
[C---:B------:R-:W-:Y:S01]  /*7430*/  FFMA R5, R49.reuse, R2, R5 ;  /* 0x0000000231057223 */ /* 0x040fe20000000005 */
[----:B------:R-:W-:Y:S01]  /*7440*/  LOP3.LUT R67, R70, 0xffff0000, RZ, 0xc0, !PT ;  /* 0xffff000046437812 */ /* 0x000fe200078ec0ff */
[C---:B------:R-:W-:Y:S01]  /*7450*/  FFMA R6, R49.reuse, R3, R6 ;  /* 0x0000000331067223 */ /* 0x040fe20000000006 */
[C---:B------:R-:W-:Y:S01]  /*7460*/  FFMA R7, R49.reuse, R48, R7 ;  /* 0x0000003031077223 */ /* 0x040fe20000000007 */
[----:B------:R-:W-:Y:S01]  /*7470*/  IADD3 R78, PT, PT, R106, UR5, RZ ;  /* 0x000000056a4e7c10 */ /* 0x000fe2000fffe0ff */
[----:B------:R-:W-:Y:S01]  /*7480*/  FFMA R8, R49, R50, R8 ;  /* 0x0000003231087223 */ /* 0x000fe20000000008 */
[----:B------:R-:W-:Y:S01]  /*7490*/  F2FP.BF16.F32.PACK_AB R4, R5, R4 ;  /* 0x000000040504723e */ /* 0x000fe200000010ff */
[----:B------:R-:W-:Y:S01]  /*74a0*/  FMUL R9, R47, R9 ;  /* 0x000000092f097220 */ /* 0x000fe20000400000 */
[----:B------:R-:W-:Y:S01]  /*74b0*/  F2FP.BF16.F32.PACK_AB R5, R7, R6 ;  /* 0x000000060705723e */ /* 0x000fe200000010ff */
[----:B------:R-:W-:Y:S01]  /*74c0*/  FMUL R0, R47, R10 ;  /* 0x0000000a2f007220 */ /* 0x000fe20000400000 */
[-C--:B------:R-:W-:Y:S01]  /*74d0*/  IADD3 R114, PT, PT, R114, R78.reuse, RZ ;  /* 0x0000004e72727210 */ /* 0x080fe20007ffe0ff */
[----:B------:R-:W-:Y:S01]  /*74e0*/  FFMA R9, R49, R51, R9 ;  /* 0x0000003331097223 */ /* 0x000fe20000000009 */
[----:B------:R-:W-:Y:S01]  /*74f0*/  IADD3 R113, PT, PT, R113, R78, RZ ;  /* 0x0000004e71717210 */ /* 0x000fe20007ffe0ff */
[----:B------:R-:W-:Y:S01]  /*7500*/  FFMA R0, R49, R52, R0 ;  /* 0x0000003431007223 */ /* 0x000fe20000000000 */
[C---:B------:R-:W-:Y:S01]  /*7510*/  FMUL R2, R47.reuse, R11 ;  /* 0x0000000b2f027220 */ /* 0x040fe20000400000 */
[----:B------:R-:W-:Y:S01]  /*7520*/  FMUL R3, R47, R12 ;  /* 0x0000000c2f037220 */ /* 0x000fe20000400000 */
[----:B------:R-:W-:Y:S01]  /*7530*/  F2FP.BF16.F32.PACK_AB R6, R9, R8 ;  /* 0x000000080906723e */ /* 0x000fe200000010ff */
[----:B------:R-:W-:Y:S01]  /*7540*/  FMUL R10, R47, R13 ;  /* 0x0000000d2f0a7220 */ /* 0x000fe20000400000 */
[C---:B------:R-:W-:Y:S01]  /*7550*/  FFMA R2, R49.reuse, R53, R2 ;  /* 0x0000003531027223 */ /* 0x040fe20000000002 */
[----:B------:R-:W-:Y:S01]  /*7560*/  FFMA R3, R49, R54, R3 ;  /* 0x0000003631037223 */ /* 0x000fe20000000003 */
[----:B------:R-:W-:Y:S01]  /*7570*/  FMUL R11, R47, R14 ;  /* 0x0000000e2f0b7220 */ /* 0x000fe20000400000 */
[----:B------:R-:W-:Y:S01]  /*7580*/  FFMA R10, R49, R55, R10 ;  /* 0x00000037310a7223 */ /* 0x000fe2000000000a */
[C---:B------:R-:W-:Y:S01]  /*7590*/  FMUL R15, R47.reuse, R15 ;  /* 0x0000000f2f0f7220 */ /* 0x040fe20000400000 */
[C---:B------:R-:W-:Y:S01]  /*75a0*/  FMUL R12, R47.reuse, R16 ;  /* 0x000000102f0c7220 */ /* 0x040fe20000400000 */
[----:B------:R-:W-:Y:S01]  /*75b0*/  FMUL R13, R47, R17 ;  /* 0x000000112f0d7220 */ /* 0x000fe20000400000 */
[----:B------:R-:W-:Y:S01]  /*75c0*/  FFMA R11, R49, R56, R11 ;  /* 0x00000038310b7223 */ /* 0x000fe2000000000b */
[----:B------:R-:W-:Y:S01]  /*75d0*/  FMUL R14, R47, R18 ;  /* 0x000000122f0e7220 */ /* 0x000fe20000400000 */
[----:B------:R-:W-:Y:S01]  /*75e0*/  FFMA R15, R49, R57, R15 ;  /* 0x00000039310f7223 */ /* 0x000fe2000000000f */
[----:B------:R-:W-:Y:S01]  /*75f0*/  FMUL R19, R47, R19 ;  /* 0x000000132f137220 */ /* 0x000fe20000400000 */
[----:B------:R-:W-:Y:S01]  /*7600*/  F2FP.BF16.F32.PACK_AB R7, R2, R0 ;  /* 0x000000000207723e */ /* 0x000fe200000010ff */
[----:B------:R-:W-:Y:S01]  /*7610*/  FFMA R12, R49, R58, R12 ;  /* 0x0000003a310c7223 */ /* 0x000fe2000000000c */
[----:B------:R-:W-:Y:S01]  /*7620*/  FMUL R16, R47, R20 ;  /* 0x000000142f107220 */ /* 0x000fe20000400000 */
[----:B------:R-:W-:Y:S01]  /*7630*/  FFMA R13, R49, R59, R13 ;  /* 0x0000003b310d7223 */ /* 0x000fe2000000000d */
[----:B------:R-:W-:Y:S01]  /*7640*/  FMUL R17, R47, R21 ;  /* 0x000000152f117220 */ /* 0x000fe20000400000 */
[----:B------:R1:W-:Y:S01]  /*7650*/  STS.128 [R106+UR5], R4 ;  /* 0x000000046a007988 */ /* 0x0003e20008000c05 */
[----:B------:R-:W-:Y:S01]  /*7660*/  SHF.L.U32 R68, R71, 0x10, RZ ;  /* 0x0000001047447819 */ /* 0x000fe200000006ff */
[----:B------:R-:W-:Y:S01]  /*7670*/  FFMA R14, R49, R60, R14 ;  /* 0x0000003c310e7223 */ /* 0x000fe2000000000e */
[----:B------:R-:W-:Y:S01]  /*7680*/  LOP3.LUT R69, R71, 0xffff0000, RZ, 0xc0, !PT ;  /* 0xffff000047457812 */ /* 0x000fe200078ec0ff */
[----:B------:R-:W-:Y:S01]  /*7690*/  FMUL R18, R47, R22 ;  /* 0x000000162f127220 */ /* 0x000fe20000400000 */
[----:B------:R-:W-:Y:S01]  /*76a0*/  SHF.L.U32 R70, R76, 0x10, RZ ;  /* 0x000000104c467819 */ /* 0x000fe200000006ff */
[----:B------:R-:W-:Y:S01]  /*76b0*/  FFMA R19, R49, R61, R19 ;  /* 0x0000003d31137223 */ /* 0x000fe20000000013 */
[----:B------:R-:W-:Y:S01]  /*76c0*/  FMUL R23, R47, R23 ;  /* 0x000000172f177220 */ /* 0x000fe20000400000 */
[----:B------:R-:W-:Y:S01]  /*76d0*/  FFMA R16, R49, R62, R16 ;  /* 0x0000003e31107223 */ /* 0x000fe20000000010 */
[----:B------:R-:W-:Y:S01]  /*76e0*/  FMUL R20, R47, R24 ;  /* 0x000000182f147220 */ /* 0x000fe20000400000 */
[----:B------:R-:W-:Y:S01]  /*76f0*/  FFMA R17, R49, R63, R17 ;  /* 0x0000003f31117223 */ /* 0x000fe20000000011 */
[----:B------:R-:W-:Y:S01]  /*7700*/  FMUL R21, R47, R25 ;  /* 0x000000192f157220 */ /* 0x000fe20000400000 */
[----:B------:R-:W-:Y:S01]  /*7710*/  FFMA R18, R49, R64, R18 ;  /* 0x0000004031127223 */ /* 0x000fe20000000012 */
[----:B------:R-:W-:Y:S01]  /*7720*/  FMUL R22, R47, R26 ;  /* 0x0000001a2f167220 */ /* 0x000fe20000400000 */
[----:B------:R-:W-:Y:S01]  /*7730*/  F2FP.BF16.F32.PACK_AB R8, R10, R3 ;  /* 0x000000030a08723e */ /* 0x000fe200000010ff */
[----:B------:R-:W-:Y:S01]  /*7740*/  FFMA R23, R49, R65, R23 ;  /* 0x0000004131177223 */ /* 0x000fe20000000017 */
[----:B------:R-:W-:Y:S01]  /*7750*/  F2FP.BF16.F32.PACK_AB R9, R15, R11 ;  /* 0x0000000b0f09723e */ /* 0x000fe200000010ff */
[----:B------:R-:W-:Y:S01]  /*7760*/  FMUL R27, R47, R27 ;  /* 0x0000001b2f1b7220 */ /* 0x000fe20000400000 */
[----:B------:R-:W-:Y:S01]  /*7770*/  F2FP.BF16.F32.PACK_AB R10, R13, R12 ;  /* 0x0000000c0d0a723e */ /* 0x000fe200000010ff */
[----:B------:R-:W-:Y:S01]  /*7780*/  FFMA R20, R49, R66, R20 ;  /* 0x0000004231147223 */ /* 0x000fe20000000014 */
[----:B------:R-:W-:Y:S01]  /*7790*/  F2FP.BF16.F32.PACK_AB R11, R19, R14 ;  /* 0x0000000e130b723e */ /* 0x000fe200000010ff */
[----:B------:R-:W-:Y:S01]  /*77a0*/  FMUL R24, R47, R28 ;  /* 0x0000001c2f187220 */ /* 0x000fe20000400000 */
[----:B------:R-:W-:Y:S01]  /*77b0*/  LOP3.LUT R71, R76, 0xffff0000, RZ, 0xc0, !PT ;  /* 0xffff00004c477812 */ /* 0x000fe200078ec0ff */
[----:B------:R-:W-:Y:S01]  /*77c0*/  FFMA R21, R49, R67, R21 ;  /* 0x0000004331157223 */ /* 0x000fe20000000015 */
[----:B------:R-:W-:Y:S01]  /*77d0*/  SHF.L.U32 R72, R77, 0x10, RZ ;  /* 0x000000104d487819 */ /* 0x000fe200000006ff */
[----:B------:R1:W-:Y:S01]  /*77e0*/  STS.128 [R114+0x10], R8 ;  /* 0x0000100872007388 */ /* 0x0003e20000000c00 */
[----:B------:R-:W-:Y:S01]  /*77f0*/  FMUL R25, R47, R29 ;  /* 0x0000001d2f197220 */ /* 0x000fe20000400000 */
[----:B------:R-:W-:Y:S01]  /*7800*/  FFMA R22, R49, R68, R22 ;  /* 0x0000004431167223 */ /* 0x000fe20000000016 */
[----:B------:R-:W-:Y:S01]  /*7810*/  LOP3.LUT R73, R77, 0xffff0000, RZ, 0xc0, !PT ;  /* 0xffff00004d497812 */ /* 0x000fe200078ec0ff */
[----:B------:R-:W-:Y:S01]  /*7820*/  FMUL R26, R47, R30 ;  /* 0x0000001e2f1a7220 */ /* 0x000fe20000400000 */
[----:B------:R-:W-:Y:S01]  /*7830*/  FFMA R27, R49, R69, R27 ;  /* 0x00000045311b7223 */ /* 0x000fe2000000001b */
[----:B------:R-:W-:Y:S01]  /*7840*/  FMUL R31, R47, R31 ;  /* 0x0000001f2f1f7220 */ /* 0x000fe20000400000 */
[----:B------:R-:W-:Y:S01]  /*7850*/  FFMA R24, R49, R70, R24 ;  /* 0x0000004631187223 */ /* 0x000fe20000000018 */
[----:B------:R-:W-:Y:S01]  /*7860*/  FMUL R28, R47, R32 ;  /* 0x000000202f1c7220 */ /* 0x000fe20000400000 */
[----:B------:R-:W-:Y:S01]  /*7870*/  FFMA R25, R49, R71, R25 ;  /* 0x0000004731197223 */ /* 0x000fe20000000019 */
[----:B------:R-:W-:Y:S01]  /*7880*/  SHF.L.U32 R76, R79, 0x10, RZ ;  /* 0x000000104f4c7819 */ /* 0x000fe200000006ff */
[----:B------:R-:W-:Y:S01]  /*7890*/  FMUL R29, R47, R33 ;  /* 0x000000212f1d7220 */ /* 0x000fe20000400000 */
[----:B------:R-:W-:Y:S01]  /*78a0*/  F2FP.BF16.F32.PACK_AB R16, R17, R16 ;  /* 0x000000101110723e */ /* 0x000fe200000010ff */
[----:B------:R-:W-:Y:S01]  /*78b0*/  FFMA R26, R49, R72, R26 ;  /* 0x00000048311a7223 */ /* 0x000fe2000000001a */
[----:B------:R-:W-:Y:S01]  /*78c0*/  LOP3.LUT R77, R79, 0xffff0000, RZ, 0xc0, !PT ;  /* 0xffff00004f4d7812 */ /* 0x000fe200078ec0ff */
[----:B------:R-:W-:Y:S01]  /*78d0*/  FMUL R30, R47, R34 ;  /* 0x000000222f1e7220 */ /* 0x000fe20000400000 */
[----:B------:R-:W-:Y:S01]  /*78e0*/  F2FP.BF16.F32.PACK_AB R17, R23, R18 ;  /* 0x000000121711723e */ /* 0x000fe200000010ff */
[----:B------:R-:W-:Y:S01]  /*78f0*/  FFMA R31, R49, R73, R31 ;  /* 0x00000049311f7223 */ /* 0x000fe2000000001f */
[----:B------:R-:W-:Y:S01]  /*7900*/  FMUL R35, R47, R35 ;  /* 0x000000232f237220 */ /* 0x000fe20000400000 */
[----:B------:R-:W-:Y:S01]  /*7910*/  F2FP.BF16.F32.PACK_AB R18, R21, R20 ;  /* 0x000000141512723e */ /* 0x000fe200000010ff */
[----:B------:R-:W-:Y:S01]  /*7920*/  FFMA R28, R49, R74, R28 ;  /* 0x0000004a311c7223 */ /* 0x000fe2000000001c */
[----:B------:R-:W-:Y:S01]  /*7930*/  F2FP.BF16.F32.PACK_AB R19, R27, R22 ;  /* 0x000000161b13723e */ /* 0x000fe200000010ff */
[C---:B------:R-:W-:Y:S01]  /*7940*/  FFMA R29, R49.reuse, R75, R29 ;  /* 0x0000004b311d7223 */ /* 0x040fe2000000001d */
[C---:B------:R-:W-:Y:S01]  /*7950*/  FFMA R30, R49.reuse, R76, R30 ;  /* 0x0000004c311e7223 */ /* 0x040fe2000000001e */
[----:B------:R-:W-:Y:S01]  /*7960*/  FFMA R35, R49, R77, R35 ;  /* 0x0000004d31237223 */ /* 0x000fe20000000023 */
[----:B------:R-:W-:Y:S01]  /*7970*/  F2FP.BF16.F32.PACK_AB R24, R25, R24 ;  /* 0x000000181918723e */ /* 0x000fe200000010ff */
[----:B------:R1:W-:Y:S01]  /*7980*/  STS.128 [R113+0x20], R16 ;  /* 0x0000201071007388 */ /* 0x0003e20000000c00 */
[----:B------:R-:W-:Y:S02]  /*7990*/  F2FP.BF16.F32.PACK_AB R25, R31, R26 ;  /* 0x0000001a1f19723e */ /* 0x000fe400000010ff */
[----:B------:R-:W-:Y:S02]  /*79a0*/  F2FP.BF16.F32.PACK_AB R26, R29, R28 ;  /* 0x0000001c1d1a723e */ /* 0x000fe400000010ff */
[----:B------:R-:W-:Y:S02]  /*79b0*/  F2FP.BF16.F32.PACK_AB R27, R35, R30 ;  /* 0x0000001e231b723e */ /* 0x000fe400000010ff */
[----:B------:R-:W-:Y:S05]  /*79c0*/  IADD3 R0, PT, PT, R105, R114, RZ ;  /* 0x0000007269007210 */ /* 0x000fea0007ffe0ff */
        /* <DEDUP_REMOVED lines=11> */
[----:B------:R-:W-:Y:S01]  /*7a80*/  R2UR UR11, R108 ;  /* 0x000000006c0b72ca */ /* 0x000fe200000e0000 */
[----:B------:R-:W-:Y:S01]  /*7a90*/  UIADD3 UR9, UPT, UPT, UR41, 0x20, URZ ;  /* 0x0000002029097890 */ /* 0x000fe2000fffe0ff */
[----:B------:R-:W-:Y:S01]  /*7aa0*/  R2UR UR12, R109 ;  /* 0x000000006d0c72ca */ /* 0x000fe200000e0000 */
[----:B------:R-:W-:Y:S02]  /*7ab0*/  UIADD3 UR8, UPT, UPT, UR52, 0x200, UR5 ;  /* 0x0000020034087890 */ /* 0x000fe4000fffe005 */
[----:B------:R-:W-:Y:S10]  /*7ac0*/  UIADD3.X UR7, UPT, UPT, URZ, UR57, URZ, UP0, !UPT ;  /* 0x00000039ff077290 */ /* 0x000ff400087fe4ff */
[----:B------:R2:W-:Y:S02]  /*7ad0*/  UTMASTG.4D.IM2COL [UR8], [UR6] ;  /* 0x00000008060073b5 */ /* 0x0005e40008058000 */
[----:B--2---:R0:W-:Y:S02]  /*7ae0*/  UTMACMDFLUSH ;  /* 0x00000000000079b7 */ /* 0x0041e40000000000 */
.L_x_111:
[----:B------:R-:W-:Y:S05]  /*7af0*/  BSYNC.RECONVERGENT B0 ;  /* 0x0000000000007941 */ /* 0x000fea0003800200 */
.L_x_110:
[----:B-1----:R-:W-:Y:S01]  /*7b00*/  MOV R0, UR40 ;  /* 0x0000002800007c02 */ /* 0x002fe20008000f00 */
[----:B------:R-:W-:Y:S01]  /*7b10*/  UIADD3 UR42, UPT, UPT, UR42, 0x1, URZ ;  /* 0x000000012a2a7890 */ /* 0x000fe2000fffe0ff */
[----:B------:R-:W-:Y:S05]  /*7b20*/  BSSY.RECONVERGENT B0, `(.L_x_112) ;  /* 0x0000005000007945 */ /* 0x000fea0003800200 */
[----:B------:R-:W-:Y:S02]  /*7b30*/  MOV R2, UR42 ;  /* 0x0000002a00027c02 */ /* 0x000fe40008000f00 */
[----:B------:R-:W-:Y:S01]  /*7b40*/  MOV R64, UR42 ;  /* 0x0000002a00407c02 */ /* 0x000fe20008000f00 */
[----:B------:R-:W-:Y:S05]  /*7b50*/  @P0 BRA `(.L_x_113) ;  /* 0x0000000000040947 */ /* 0x000fea0003800000 */
[----:B------:R-:W-:Y:S04]  /*7b60*/  DEPBAR.LE SB0, 0x1 ;  /* 0x000080400000791a */ /* 0x000fe80000000000 */
.L_x_113:
[----:B------:R-:W-:Y:S05]  /*7b70*/  BSYNC.RECONVERGENT B0 ;  /* 0x0000000000007941 */ /* 0x000fea0003800200 */
.L_x_112:
[----:B------:R-:W-:Y:S01]  /*7b80*/  BAR.SYNC.DEFER_BLOCKING 0x1, 0x80 ;  /* 0x0042000000007b1d */ /* 0x000fe20000010000 */
[----:B------:R-:W-:Y:S01]  /*7b90*/  ISETP.NE.AND P0, PT, R2, 0x3, PT ;  /* 0x000000030200780c */ /* 0x000fe20003f05270 */
[----:B------:R-:W-:Y:S01]  /*7ba0*/  UISETP.NE.AND UP0, UPT, UR54, -0x2, UPT ;  /* 0xfffffffe3600788c */ /* 0x000fe2000bf05270 */
[----:B------:R-:W-:Y:S02]  /*7bb0*/  VIADD R45, R45, 0x1 ;  /* 0x000000012d2d7836 */ /* 0x000fe40000000000 */
[----:B------:R-:W-:Y:S02]  /*7bc0*/  ISETP.EQ.XOR P1, PT, R0, 0x3, !P0 ;  /* 0x000000030000780c */ /* 0x000fe40004722a70 */
[----:B------:R-:W-:Y:S02]  /*7bd0*/  SEL R64, R64, RZ, P0 ;  /* 0x000000ff40407207 */ /* 0x000fe40000000000 */
[----:B------:R-:W-:Y:S04]  /*7be0*/  SEL R0, RZ, 0x1, !P1 ;  /* 0x00000001ff007807 */ /* 0x000fe80004800000 */
[----:B------:R-:W-:Y:S01]  /*7bf0*/  LOP3.LUT R98, R98, R0, RZ, 0x3c, !PT ;  /* 0x0000000062627212 */ /* 0x000fe200078e3cff */
[----:B------:R-:W-:Y:S06]  /*7c00*/  BRA.U !UP0, `(.L_x_114) ;  /* 0x00000001082c7547 */ /* 0x000fec000b800000 */
[----:B------:R-:W-:Y:S01]  /*7c10*/  ISETP.NE.AND P2, PT, R112, RZ, PT ;  /* 0x000000ff7000720c */ /* 0x000fe20003f45270 */
[----:B------:R-:W1:Y:S01]  /*7c20*/  S2R R0, SR_CgaCtaId ;  /* 0x0000000000007919 */ /* 0x000e620000008800 */
[----:B------:R-:W-:Y:S11]  /*7c30*/  IMAD.U32 R2, RZ, RZ, UR53 ;  /* 0x00000035ff027e24 */ /* 0x000ff6000f8e00ff */
[C---:B------:R-:W-:Y:S01]  /*7c40*/  @P2 LEA R3, R2.reuse, UR52, 0x3 ;  /* 0x0000003402032c11 */ /* 0x040fe2000f8e18ff */
[----:B------:R-:W-:Y:S04]  /*7c50*/  VIADD R2, R2, 0x1 ;  /* 0x0000000102027836 */ /* 0x000fe80000000000 */
[----:B------:R-:W-:Y:S01]  /*7c60*/  @P2 VIADD R3, R3, 0x118 ;  /* 0x0000011803032836 */ /* 0x000fe20000000000 */
[C---:B------:R-:W-:Y:S04]  /*7c70*/  ISETP.NE.AND P0, PT, R2.reuse, 0x3, PT ;  /* 0x000000030200780c */ /* 0x040fe80003f05270 */
[----:B------:R-:W-:Y:S04]  /*7c80*/  SEL R2, R2, RZ, P0 ;  /* 0x000000ff02027207 */ /* 0x000fe80000000000 */
[----:B------:R-:W-:Y:S02]  /*7c90*/  R2UR UR53, R2 ;  /* 0x00000000023572ca */ /* 0x000fe400000e0000 */
[----:B-1----:R-:W-:Y:S04]  /*7ca0*/  @P2 PRMT R0, R0, 0x654, R3 ;  /* 0x0000065400002816 */ /* 0x002fe80000000003 */
[----:B------:R1:W-:Y:S09]  /*7cb0*/  @P2 SYNCS.ARRIVE.TRANS64.RED.A1T0 RZ, [R0+URZ], RZ ;  /* 0x000000ff00ff29a7 */ /* 0x0003f200081004ff */
.L_x_114:
[----:B------:R-:W-:Y:S01]  /*7cc0*/  ISETP.NE.AND P1, PT, R107, RZ, PT ;  /* 0x000000ff6b00720c */ /* 0x000fe20003f25270 */
[----:B------:R-:W-:Y:S01]  /*7cd0*/  UIADD3 UR54, UPT, UPT, UR54, 0x2, URZ ;  /* 0x0000000236367890 */ /* 0x000fe2000fffe0ff */
[----:B------:R-:W-:Y:S01]  /*7ce0*/  ISETP.NE.AND P0, PT, R45, 0x2, PT ;  /* 0x000000022d00780c */ /* 0x000fe20003f05270 */
[----:B------:R-:W-:Y:S01]  /*7cf0*/  IMAD.IADD R14, R43, 0x1, R90 ;  /* 0x000000012b0e7824 */ /* 0x000fe200078e025a */
[----:B------:R-:W-:Y:S01]  /*7d00*/  LOP3.LUT R96, R96, 0x1, RZ, 0x3c, !PT ;  /* 0x0000000160607812 */ /* 0x000fe200078e3cff */
[----:B------:R-:W-:Y:S01]  /*7d10*/  IMAD.IADD R18, R44, 0x1, R91 ;  /* 0x000000012c127824 */ /* 0x000fe200078e025b */
[----:B-1----:R-:W-:Y:S01]  /*7d20*/  SEL R0, RZ, 0x1, P0 ;  /* 0x00000001ff007807 */ /* 0x002fe20000000000 */
[----:B------:R-:W-:Y:S01]  /*7d30*/  IMAD.MOV.U32 R17, RZ, RZ, R104 ;  /* 0x000000ffff117224 */ /* 0x000fe200078e0068 */
[----:B------:R-:W-:Y:S02]  /*7d40*/  SEL R45, R45, RZ, P0 ;  /* 0x000000ff2d2d7207 */ /* 0x000fe40000000000 */
[----:B------:R-:W-:Y:S03]  /*7d50*/  LOP3.LUT R97, R97, R0, RZ, 0x3c, !PT ;  /* 0x0000000061617212 */ /* 0x000fe600078e3cff */
[----:B------:R-:W-:Y:S05]  /*7d60*/  @P1 BRA `(.L_x_115) ;  /* 0xffffffd400e81947 */ /* 0x000fea000383ffff */
[----:B------:R-:W-:-:S13]  /*7d70*/  ISETP.NE.AND P1, PT, R101, RZ, PT ;  /* 0x000000ff6500720c */ /* 0x000fda0003f25270 */
[----:B------:R-:W-:Y:S05]  /*7d80*/  @!P1 BRA `(.L_x_116) ;  /* 0x0000000000489947 */ /* 0x000fea0003800000 */
[----:B------:R-:W1:Y:S02]  /*7d90*/  LDCU.64 UR4, c[0x0][0x890] ;  /* 0x00011200ff0477ac */ /* 0x000e640008000a00 */
[----:B-1----:R-:W-:-:S04]  /*7da0*/  UISETP.NE.U32.AND UP0, UPT, UR4, URZ, UPT ;  /* 0x000000ff0400728c */ /* 0x002fc8000bf05070 */
[----:B------:R-:W-:-:S09]  /*7db0*/  UISETP.NE.AND.EX UP0, UPT, UR5, URZ, UPT, UP0 ;  /* 0x000000ff0500728c */ /* 0x000fd2000bf05300 */
[----:B------:R-:W-:Y:S05]  /*7dc0*/  BRA.U UP0, `(.L_x_117) ;  /* 0x00000001000c7547 */ /* 0x000fea000b800000 */
[----:B------:R-:W-:-:S13]  /*7dd0*/  FSETP.NEU.AND P0, PT, R49, RZ, PT ;  /* 0x000000ff3100720b */ /* 0x000fda0003f0d000 */
[----:B------:R-:W-:Y:S05]  /*7de0*/  @!P0 EXIT ;  /* 0x000000000000894d */ /* 0x000fea0003800000 */
[----:B------:R-:W-:Y:S05]  /*7df0*/  BRA `(.L_x_116) ;  /* 0x00000000002c7947 */ /* 0x000fea0003800000 */
.L_x_117:
[----:B------:R-:W-:Y:S01]  /*7e00*/  ISETP.NE.AND P0, PT, R111, RZ, PT ;  /* 0x000000ff6f00720c */ /* 0x000fe20003f05270 */
[----:B------:R-:W-:-:S12]  /*7e10*/  BSSY.RECONVERGENT B0, `(.L_x_116) ;  /* 0x0000009000007945 */ /* 0x000fd80003800200 */
[----:B------:R-:W-:Y:S05]  /*7e20*/  @P0 BRA `(.L_x_118) ;  /* 0x0000000000140947 */ /* 0x000fea0003800000 */
[----:B------:R-:W1:Y:S02]  /*7e30*/  LDCU.64 UR4, c[0x0][0x888] ;  /* 0x00011100ff0477ac */ /* 0x000e640008000a00 */
[----:B-1----:R-:W-:-:S04]  /*7e40*/  ISETP.NE.U32.AND P0, PT, RZ, UR4, PT ;  /* 0x00000004ff007c0c */ /* 0x002fc8000bf05070 */
[----:B------:R-:W-:-:S13]  /*7e50*/  ISETP.NE.AND.EX P0, PT, RZ, UR5, PT, P0 ;  /* 0x00000005ff007c0c */ /* 0x000fda000bf05300 */
[----:B------:R-:W-:Y:S05]  /*7e60*/  @!P0 EXIT ;  /* 0x000000000000894d */ /* 0x000fea0003800000 */
[----:B------:R-:W-:Y:S05]  /*7e70*/  BRA `(.L_x_119) ;  /* 0x0000000000087947 */ /* 0x000fea0003800000 */
.L_x_118:
[----:B------:R-:W-:-:S13]  /*7e80*/  FSETP.NEU.AND P0, PT, R49, RZ, PT ;  /* 0x000000ff3100720b */ /* 0x000fda0003f0d000 */
[----:B------:R-:W-:Y:S05]  /*7e90*/  @!P0 EXIT ;  /* 0x000000000000894d */ /* 0x000fea0003800000 */
.L_x_119:
[----:B------:R-:W-:Y:S05]  /*7ea0*/  BSYNC.RECONVERGENT B0 ;  /* 0x0000000000007941 */ /* 0x000fea0003800200 */
.L_x_116:
[----:B------:R-:W-:Y:S01]  /*7eb0*/  ULEA UR4, UR53, UR52, 0x3 ;  /* 0x0000003435047291 */ /* 0x000fe2000f8e18ff */
[----:B------:R-:W-:-:S04]  /*7ec0*/  DEPBAR.LE SB0, 0x0 ;  /* 0x000080000000791a */ /* 0x000fc80000000000 */
[----:B------:R-:W-:-:S04]  /*7ed0*/  UIADD3 UR4, UPT, UPT, UR4, 0x118, URZ ;  /* 0x0000011804047890 */ /* 0x000fc8000fffe0ff */
[----:B------:R-:W-:-:S09]  /*7ee0*/  UPRMT UR4, UR45, 0x654, UR4 ;  /* 0x000006542d047896 */ /* 0x000fd20008000004 */
[----:B------:R-:W-:Y:S01]  /*7ef0*/  SYNCS.ARRIVE.TRANS64.RED.A1T0 RZ, [UR4], RZ ;  /* 0x000000ffffff79a7 */ /* 0x000fe20008100404 */
[----:B------:R-:W-:Y:S05]  /*7f00*/  EXIT ;  /* 0x000000000000794d */ /* 0x000fea0003800000 */
.L_x_20:
[----:B------:R-:W-:Y:S07]  /*7f10*/  MOV R2, UR9 ;  /* 0x0000000900027c02 */ /* 0x000fee0008000f00 */
.L_x_120:
[----:B-1----:R1:W2:Y:S02]  /*7f20*/  SYNCS.PHASECHK.TRANS64.TRYWAIT P2, [R2+URZ+0x80], R4 ;  /* 0x00008004020075a7 */ /* 0x0022a400080411ff */
[----:B--2---:R-:W-:Y:S05]  /*7f30*/  @!P2 NANOSLEEP.SYNCS 0x989680 ;  /* 0x009896800000a95d */ /* 0x004fea0003900000 */
[----:B------:R-:W2:Y:S02]  /*7f40*/  @!P2 SYNCS.PHASECHK.TRANS64 P2, [R2+URZ+0x80], R4 ;  /* 0x000080040200a5a7 */ /* 0x000ea400080410ff */
[----:B--2---:R-:W-:Y:S05]  /*7f50*/  @!P2 BRA `(.L_x_120) ;  /* 0xfffffffc00f0a947 */ /* 0x004fea000383ffff */
[----:B------:R-:W-:Y:S05]  /*7f60*/  BRA `(.L_x_19) ;  /* 0xffffff98007c7947 */ /* 0x000fea000383ffff */
.L_x_26:
[----:B------:R-:W-:Y:S07]  /*7f70*/  MOV R2, UR9 ;  /* 0x0000000900027c02 */ /* 0x000fee0008000f00 */
.L_x_121:
[----:B-1----:R1:W2:Y:S02]  /*7f80*/  SYNCS.PHASECHK.TRANS64.TRYWAIT P1, [R2+URZ+0x80], R4 ;  /* 0x00008004020075a7 */ /* 0x0022a400080211ff */
[----:B--2---:R-:W-:Y:S05]  /*7f90*/  @!P1 NANOSLEEP.SYNCS 0x989680 ;  /* 0x009896800000995d */ /* 0x004fea0003900000 */
[----:B------:R-:W2:Y:S02]  /*7fa0*/  @!P1 SYNCS.PHASECHK.TRANS64 P1, [R2+URZ+0x80], R4 ;  /* 0x00008004020095a7 */ /* 0x000ea400080210ff */
[----:B--2---:R-:W-:Y:S05]  /*7fb0*/  @!P1 BRA `(.L_x_121) ;  /* 0xfffffffc00f09947 */ /* 0x004fea000383ffff */
[----:B------:R-:W-:Y:S05]  /*7fc0*/  BRA `(.L_x_25) ;  /* 0xffffff9c00e47947 */ /* 0x000fea000383ffff */
.L_x_30:
[----:B-1----:R-:W-:-:S07]  /*7fd0*/  MOV R2, UR22 ;  /* 0x0000001600027c02 */ /* 0x002fce0008000f00 */
.L_x_122:
[----:B-1----:R1:W2:Y:S02]  /*7fe0*/  SYNCS.PHASECHK.TRANS64.TRYWAIT P1, [R2+URZ+0x140], R3 ;  /* 0x00014003020075a7 */ /* 0x0022a400080211ff */
[----:B--2---:R-:W-:Y:S05]  /*7ff0*/  @!P1 NANOSLEEP.SYNCS 0x989680 ;  /* 0x009896800000995d */ /* 0x004fea0003900000 */
[----:B------:R-:W2:Y:S02]  /*8000*/  @!P1 SYNCS.PHASECHK.TRANS64 P1, [R2+URZ+0x140], R3 ;  /* 0x00014003020095a7 */ /* 0x000ea400080210ff */
[----:B--2---:R-:W-:Y:S05]  /*8010*/  @!P1 BRA `(.L_x_122) ;  /* 0xfffffffc00f09947 */ /* 0x004fea000383ffff */
[----:B------:R-:W-:Y:S05]  /*8020*/  BRA `(.L_x_123) ;  /* 0xffffffa000a87947 */ /* 0x000fea000383ffff */
.L_x_34:
[----:B------:R-:W-:-:S07]  /*8030*/  MOV R0, UR4 ;  /* 0x0000000400007c02 */ /* 0x000fce0008000f00 */
.L_x_124:
[----:B-1----:R1:W2:Y:S02]  /*8040*/  SYNCS.PHASECHK.TRANS64.TRYWAIT P0, [R0+URZ], R2 ;  /* 0x00000002000075a7 */ /* 0x0022a400080011ff */
[----:B--2---:R-:W-:Y:S05]  /*8050*/  @!P0 NANOSLEEP.SYNCS 0x989680 ;  /* 0x009896800000895d */ /* 0x004fea0003900000 */
[----:B------:R-:W2:Y:S02]  /*8060*/  @!P0 SYNCS.PHASECHK.TRANS64 P0, [R0+URZ], R2 ;  /* 0x00000002000085a7 */ /* 0x000ea400080010ff */
[----:B--2---:R-:W-:Y:S05]  /*8070*/  @!P0 BRA `(.L_x_124) ;  /* 0xfffffffc00f08947 */ /* 0x004fea000383ffff */
[----:B------:R-:W-:Y:S05]  /*8080*/  BRA `(.L_x_125) ;  /* 0xffffffa800007947 */ /* 0x000fea000383ffff */
.L_x_35:
[----:B------:R-:W-:-:S07]  /*8090*/  MOV R0, UR4 ;  /* 0x0000000400007c02 */ /* 0x000fce0008000f00 */
.L_x_126:
[----:B-1----:R1:W2:Y:S02]  /*80a0*/  SYNCS.PHASECHK.TRANS64.TRYWAIT P0, [R0+URZ], R2 ;  /* 0x00000002000075a7 */ /* 0x0022a400080011ff */
[----:B--2---:R-:W-:Y:S05]  /*80b0*/  @!P0 NANOSLEEP.SYNCS 0x989680 ;  /* 0x009896800000895d */ /* 0x004fea0003900000 */
[----:B------:R-:W2:Y:S02]  /*80c0*/  @!P0 SYNCS.PHASECHK.TRANS64 P0, [R0+URZ], R2 ;  /* 0x00000002000085a7 */ /* 0x000ea400080010ff */
[----:B--2---:R-:W-:Y:S05]  /*80d0*/  @!P0 BRA `(.L_x_126) ;  /* 0xfffffffc00f08947 */ /* 0x004fea000383ffff */
[----:B------:R-:W-:Y:S05]  /*80e0*/  BRA `(.L_x_127) ;  /* 0xffffffa800107947 */ /* 0x000fea000383ffff */
.L_x_36:
[----:B------:R-:W-:-:S07]  /*80f0*/  MOV R0, UR4 ;  /* 0x0000000400007c02 */ /* 0x000fce0008000f00 */
.L_x_128:
[----:B-1----:R1:W2:Y:S02]  /*8100*/  SYNCS.PHASECHK.TRANS64.TRYWAIT P0, [R0+URZ], R2 ;  /* 0x00000002000075a7 */ /* 0x0022a400080011ff */
[----:B--2---:R-:W-:Y:S05]  /*8110*/  @!P0 NANOSLEEP.SYNCS 0x989680 ;  /* 0x009896800000895d */ /* 0x004fea0003900000 */
[----:B------:R-:W2:Y:S02]  /*8120*/  @!P0 SYNCS.PHASECHK.TRANS64 P0, [R0+URZ], R2 ;  /* 0x00000002000085a7 */ /* 0x000ea400080010ff */
[----:B--2---:R-:W-:Y:S05]  /*8130*/  @!P0 BRA `(.L_x_128) ;  /* 0xfffffffc00f08947 */ /* 0x004fea000383ffff */
[----:B------:R-:W-:Y:S05]  /*8140*/  BRA `(.L_x_129) ;  /* 0xffffffa800207947 */ /* 0x000fea000383ffff */
.L_x_37:
[----:B------:R-:W-:-:S07]  /*8150*/  MOV R0, UR4 ;  /* 0x0000000400007c02 */ /* 0x000fce0008000f00 */
.L_x_130:
[----:B-1----:R1:W2:Y:S02]  /*8160*/  SYNCS.PHASECHK.TRANS64.TRYWAIT P0, [R0+URZ], R2 ;  /* 0x00000002000075a7 */ /* 0x0022a400080011ff */
[----:B--2---:R-:W-:Y:S05]  /*8170*/  @!P0 NANOSLEEP.SYNCS 0x989680 ;  /* 0x009896800000895d */ /* 0x004fea0003900000 */
[----:B------:R-:W2:Y:S02]  /*8180*/  @!P0 SYNCS.PHASECHK.TRANS64 P0, [R0+URZ], R2 ;  /* 0x00000002000085a7 */ /* 0x000ea400080010ff */
[----:B--2---:R-:W-:Y:S05]  /*8190*/  @!P0 BRA `(.L_x_130) ;  /* 0xfffffffc00f08947 */ /* 0x004fea000383ffff */
[----:B------:R-:W-:Y:S05]  /*81a0*/  BRA `(.L_x_131) ;  /* 0xffffffa800307947 */ /* 0x000fea000383ffff */
.L_x_38:
[----:B------:R-:W-:-:S07]  /*81b0*/  MOV R0, UR4 ;  /* 0x0000000400007c02 */ /* 0x000fce0008000f00 */
.L_x_132:
[----:B-1----:R1:W2:Y:S02]  /*81c0*/  SYNCS.PHASECHK.TRANS64.TRYWAIT P0, [R0+URZ], R2 ;  /* 0x00000002000075a7 */ /* 0x0022a400080011ff */
[----:B--2---:R-:W-:Y:S05]  /*81d0*/  @!P0 NANOSLEEP.SYNCS 0x989680 ;  /* 0x009896800000895d */ /* 0x004fea0003900000 */
[----:B------:R-:W2:Y:S02]  /*81e0*/  @!P0 SYNCS.PHASECHK.TRANS64 P0, [R0+URZ], R2 ;  /* 0x00000002000085a7 */ /* 0x000ea400080010ff */
[----:B--2---:R-:W-:Y:S05]  /*81f0*/  @!P0 BRA `(.L_x_132) ;  /* 0xfffffffc00f08947 */ /* 0x004fea000383ffff */
[----:B------:R-:W-:Y:S05]  /*8200*/  BRA `(.L_x_133) ;  /* 0xffffffa800407947 */ /* 0x000fea000383ffff */
.L_x_39:
[----:B------:R-:W-:-:S07]  /*8210*/  MOV R0, UR4 ;  /* 0x0000000400007c02 */ /* 0x000fce0008000f00 */
.L_x_134:
[----:B-1----:R1:W2:Y:S02]  /*8220*/  SYNCS.PHASECHK.TRANS64.TRYWAIT P0, [R0+URZ], R2 ;  /* 0x00000002000075a7 */ /* 0x0022a400080011ff */
[----:B--2---:R-:W-:Y:S05]  /*8230*/  @!P0 NANOSLEEP.SYNCS 0x989680 ;  /* 0x009896800000895d */ /* 0x004fea0003900000 */
[----:B------:R-:W2:Y:S02]  /*8240*/  @!P0 SYNCS.PHASECHK.TRANS64 P0, [R0+URZ], R2 ;  /* 0x00000002000085a7 */ /* 0x000ea400080010ff */
[----:B--2---:R-:W-:Y:S05]  /*8250*/  @!P0 BRA `(.L_x_134) ;  /* 0xfffffffc00f08947 */ /* 0x004fea000383ffff */
[----:B------:R-:W-:Y:S05]  /*8260*/  BRA `(.L_x_135) ;  /* 0xffffffa800507947 */ /* 0x000fea000383ffff */
.L_x_40:
[----:B------:R-:W-:-:S07]  /*8270*/  MOV R0, UR4 ;  /* 0x0000000400007c02 */ /* 0x000fce0008000f00 */
.L_x_136:
[----:B-1----:R1:W2:Y:S02]  /*8280*/  SYNCS.PHASECHK.TRANS64.TRYWAIT P0, [R0+URZ], R2 ;  /* 0x00000002000075a7 */ /* 0x0022a400080011ff */
[----:B--2---:R-:W-:Y:S05]  /*8290*/  @!P0 NANOSLEEP.SYNCS 0x989680 ;  /* 0x009896800000895d */ /* 0x004fea0003900000 */
[----:B------:R-:W2:Y:S02]  /*82a0*/  @!P0 SYNCS.PHASECHK.TRANS64 P0, [R0+URZ], R2 ;  /* 0x00000002000085a7 */ /* 0x000ea400080010ff */
[----:B--2---:R-:W-:Y:S05]  /*82b0*/  @!P0 BRA `(.L_x_136) ;  /* 0xfffffffc00f08947 */ /* 0x004fea000383ffff */
[----:B------:R-:W-:Y:S05]  /*82c0*/  BRA `(.L_x_137) ;  /* 0xffffffa800607947 */ /* 0x000fea000383ffff */
.L_x_41:
[----:B------:R-:W-:-:S07]  /*82d0*/  MOV R0, UR4 ;  /* 0x0000000400007c02 */ /* 0x000fce0008000f00 */
.L_x_138:
[----:B-1----:R1:W2:Y:S02]  /*82e0*/  SYNCS.PHASECHK.TRANS64.TRYWAIT P0, [R0+URZ], R2 ;  /* 0x00000002000075a7 */ /* 0x0022a400080011ff */
[----:B--2---:R-:W-:Y:S05]  /*82f0*/  @!P0 NANOSLEEP.SYNCS 0x989680 ;  /* 0x009896800000895d */ /* 0x004fea0003900000 */
[----:B------:R-:W2:Y:S02]  /*8300*/  @!P0 SYNCS.PHASECHK.TRANS64 P0, [R0+URZ], R2 ;  /* 0x00000002000085a7 */ /* 0x000ea400080010ff */
[----:B--2---:R-:W-:Y:S05]  /*8310*/  @!P0 BRA `(.L_x_138) ;  /* 0xfffffffc00f08947 */ /* 0x004fea000383ffff */
[----:B------:R-:W-:Y:S05]  /*8320*/  BRA `(.L_x_139) ;  /* 0xffffffa800707947 */ /* 0x000fea000383ffff */
.L_x_42:
[----:B------:R-:W-:-:S07]  /*8330*/  MOV R0, UR4 ;  /* 0x0000000400007c02 */ /* 0x000fce0008000f00 */
.L_x_140:
[----:B-1----:R1:W2:Y:S02]  /*8340*/  SYNCS.PHASECHK.TRANS64.TRYWAIT P0, [R0+URZ], R2 ;  /* 0x00000002000075a7 */ /* 0x0022a400080011ff */
[----:B--2---:R-:W-:Y:S05]  /*8350*/  @!P0 NANOSLEEP.SYNCS 0x989680 ;  /* 0x009896800000895d */ /* 0x004fea0003900000 */
[----:B------:R-:W2:Y:S02]  /*8360*/  @!P0 SYNCS.PHASECHK.TRANS64 P0, [R0+URZ], R2 ;  /* 0x00000002000085a7 */ /* 0x000ea400080010ff */
[----:B--2---:R-:W-:Y:S05]  /*8370*/  @!P0 BRA `(.L_x_140) ;  /* 0xfffffffc00f08947 */ /* 0x004fea000383ffff */
[----:B------:R-:W-:Y:S05]  /*8380*/  BRA `(.L_x_141) ;  /* 0xffffffa800807947 */ /* 0x000fea000383ffff */
.L_x_43:
[----:B------:R-:W-:-:S07]  /*8390*/  MOV R0, UR4 ;  /* 0x0000000400007c02 */ /* 0x000fce0008000f00 */
.L_x_142:
[----:B-1----:R1:W2:Y:S02]  /*83a0*/  SYNCS.PHASECHK.TRANS64.TRYWAIT P0, [R0+URZ], R2 ;  /* 0x00000002000075a7 */ /* 0x0022a400080011ff */
[----:B--2---:R-:W-:Y:S05]  /*83b0*/  @!P0 NANOSLEEP.SYNCS 0x989680 ;  /* 0x009896800000895d */ /* 0x004fea0003900000 */
[----:B------:R-:W2:Y:S02]  /*83c0*/  @!P0 SYNCS.PHASECHK.TRANS64 P0, [R0+URZ], R2 ;  /* 0x00000002000085a7 */ /* 0x000ea400080010ff */
[----:B--2---:R-:W-:Y:S05]  /*83d0*/  @!P0 BRA `(.L_x_142) ;  /* 0xfffffffc00f08947 */ /* 0x004fea000383ffff */
[----:B------:R-:W-:Y:S05]  /*83e0*/  BRA `(.L_x_143) ;  /* 0xffffffa800907947 */ /* 0x000fea000383ffff */
.L_x_44:
[----:B------:R-:W-:-:S07]  /*83f0*/  MOV R0, UR4 ;  /* 0x0000000400007c02 */ /* 0x000fce0008000f00 */
.L_x_144:
[----:B-1----:R1:W2:Y:S02]  /*8400*/  SYNCS.PHASECHK.TRANS64.TRYWAIT P0, [R0+URZ], R2 ;  /* 0x00000002000075a7 */ /* 0x0022a400080011ff */
[----:B--2---:R-:W-:Y:S05]  /*8410*/  @!P0 NANOSLEEP.SYNCS 0x989680 ;  /* 0x009896800000895d */ /* 0x004fea0003900000 */
[----:B------:R-:W2:Y:S02]  /*8420*/  @!P0 SYNCS.PHASECHK.TRANS64 P0, [R0+URZ], R2 ;  /* 0x00000002000085a7 */ /* 0x000ea400080010ff */
[----:B--2---:R-:W-:Y:S05]  /*8430*/  @!P0 BRA `(.L_x_144) ;  /* 0xfffffffc00f08947 */ /* 0x004fea000383ffff */
[----:B------:R-:W-:Y:S05]  /*8440*/  BRA `(.L_x_145) ;  /* 0xffffffa800a07947 */ /* 0x000fea000383ffff */
.L_x_45:
[----:B------:R-:W-:-:S07]  /*8450*/  MOV R0, UR4 ;  /* 0x0000000400007c02 */ /* 0x000fce0008000f00 */
.L_x_146:
[----:B-1----:R1:W2:Y:S02]  /*8460*/  SYNCS.PHASECHK.TRANS64.TRYWAIT P0, [R0+URZ], R2 ;  /* 0x00000002000075a7 */ /* 0x0022a400080011ff */
[----:B--2---:R-:W-:Y:S05]  /*8470*/  @!P0 NANOSLEEP.SYNCS 0x989680 ;  /* 0x009896800000895d */ /* 0x004fea0003900000 */
[----:B------:R-:W2:Y:S02]  /*8480*/  @!P0 SYNCS.PHASECHK.TRANS64 P0, [R0+URZ], R2 ;  /* 0x00000002000085a7 */ /* 0x000ea400080010ff */
[----:B--2---:R-:W-:Y:S05]  /*8490*/  @!P0 BRA `(.L_x_146) ;  /* 0xfffffffc00f08947 */ /* 0x004fea000383ffff */
[----:B------:R-:W-:Y:S05]  /*84a0*/  BRA `(.L_x_147) ;  /* 0xffffffa800b07947 */ /* 0x000fea000383ffff */
.L_x_46:
[----:B------:R-:W-:-:S07]  /*84b0*/  MOV R0, UR4 ;  /* 0x0000000400007c02 */ /* 0x000fce0008000f00 */
.L_x_148:
[----:B-1----:R1:W2:Y:S02]  /*84c0*/  SYNCS.PHASECHK.TRANS64.TRYWAIT P0, [R0+URZ], R2 ;  /* 0x00000002000075a7 */ /* 0x0022a400080011ff */
[----:B--2---:R-:W-:Y:S05]  /*84d0*/  @!P0 NANOSLEEP.SYNCS 0x989680 ;  /* 0x009896800000895d */ /* 0x004fea0003900000 */
[----:B------:R-:W2:Y:S02]  /*84e0*/  @!P0 SYNCS.PHASECHK.TRANS64 P0, [R0+URZ], R2 ;  /* 0x00000002000085a7 */ /* 0x000ea400080010ff */
[----:B--2---:R-:W-:Y:S05]  /*84f0*/  @!P0 BRA `(.L_x_148) ;  /* 0xfffffffc00f08947 */ /* 0x004fea000383ffff */
[----:B------:R-:W-:Y:S05]  /*8500*/  BRA `(.L_x_149) ;  /* 0xffffffa800c07947 */ /* 0x000fea000383ffff */
.L_x_47:
[----:B------:R-:W-:-:S07]  /*8510*/  MOV R0, UR4 ;  /* 0x0000000400007c02 */ /* 0x000fce0008000f00 */
.L_x_150:
[----:B-1----:R1:W2:Y:S02]  /*8520*/  SYNCS.PHASECHK.TRANS64.TRYWAIT P0, [R0+URZ], R2 ;  /* 0x00000002000075a7 */ /* 0x0022a400080011ff */
[----:B--2---:R-:W-:Y:S05]  /*8530*/  @!P0 NANOSLEEP.SYNCS 0x989680 ;  /* 0x009896800000895d */ /* 0x004fea0003900000 */
[----:B------:R-:W2:Y:S02]  /*8540*/  @!P0 SYNCS.PHASECHK.TRANS64 P0, [R0+URZ], R2 ;  /* 0x00000002000085a7 */ /* 0x000ea400080010ff */
[----:B--2---:R-:W-:Y:S05]  /*8550*/  @!P0 BRA `(.L_x_150) ;  /* 0xfffffffc00f08947 */ /* 0x004fea000383ffff */
[----:B------:R-:W-:Y:S05]  /*8560*/  BRA `(.L_x_151) ;  /* 0xffffffa800d07947 */ /* 0x000fea000383ffff */
.L_x_48:
[----:B------:R-:W-:-:S07]  /*8570*/  MOV R0, UR4 ;  /* 0x0000000400007c02 */ /* 0x000fce0008000f00 */
.L_x_152:
[----:B-1----:R1:W2:Y:S02]  /*8580*/  SYNCS.PHASECHK.TRANS64.TRYWAIT P0, [R0+URZ], R2 ;  /* 0x00000002000075a7 */ /* 0x0022a400080011ff */
[----:B--2---:R-:W-:Y:S05]  /*8590*/  @!P0 NANOSLEEP.SYNCS 0x989680 ;  /* 0x009896800000895d */ /* 0x004fea0003900000 */
[----:B------:R-:W2:Y:S02]  /*85a0*/  @!P0 SYNCS.PHASECHK.TRANS64 P0, [R0+URZ], R2 ;  /* 0x00000002000085a7 */ /* 0x000ea400080010ff */
[----:B--2---:R-:W-:Y:S05]  /*85b0*/  @!P0 BRA `(.L_x_152) ;  /* 0xfffffffc00f08947 */ /* 0x004fea000383ffff */
[----:B------:R-:W-:Y:S05]  /*85c0*/  BRA `(.L_x_153) ;  /* 0xffffffa800e07947 */ /* 0x000fea000383ffff */
.L_x_51:
[----:B------:R-:W-:-:S07]  /*85d0*/  MOV R4, UR45 ;  /* 0x0000002d00047c02 */ /* 0x000fce0008000f00 */
.L_x_154:
[----:B-1----:R1:W2:Y:S02]  /*85e0*/  SYNCS.PHASECHK.TRANS64.TRYWAIT P1, [R4+URZ+0x148], R6 ;  /* 0x00014806040075a7 */ /* 0x0022a400080211ff */
[----:B--2---:R-:W-:Y:S05]  /*85f0*/  @!P1 NANOSLEEP.SYNCS 0x989680 ;  /* 0x009896800000995d */ /* 0x004fea0003900000 */
[----:B------:R-:W2:Y:S02]  /*8600*/  @!P1 SYNCS.PHASECHK.TRANS64 P1, [R4+URZ+0x148], R6 ;  /* 0x00014806040095a7 */ /* 0x000ea400080210ff */
[----:B--2---:R-:W-:Y:S05]  /*8610*/  @!P1 BRA `(.L_x_154) ;  /* 0xfffffffc00f09947 */ /* 0x004fea000383ffff */
[----:B------:R-:W-:Y:S05]  /*8620*/  BRA `(.L_x_155) ;  /* 0xffffffac00487947 */ /* 0x000fea000383ffff */
.L_x_52:
[----:B-1----:R-:W-:-:S07]  /*8630*/  MOV R4, UR45 ;  /* 0x0000002d00047c02 */ /* 0x002fce0008000f00 */
.L_x_156:
[----:B-1----:R1:W2:Y:S02]  /*8640*/  SYNCS.PHASECHK.TRANS64.TRYWAIT P1, [R4+URZ+0x140], R5 ;  /* 0x00014005040075a7 */ /* 0x0022a400080211ff */
[----:B--2---:R-:W-:Y:S05]  /*8650*/  @!P1 NANOSLEEP.SYNCS 0x989680 ;  /* 0x009896800000995d */ /* 0x004fea0003900000 */
[----:B------:R-:W2:Y:S02]  /*8660*/  @!P1 SYNCS.PHASECHK.TRANS64 P1, [R4+URZ+0x140], R5 ;  /* 0x00014005040095a7 */ /* 0x000ea400080210ff */
[----:B--2---:R-:W-:Y:S05]  /*8670*/  @!P1 BRA `(.L_x_156) ;  /* 0xfffffffc00f09947 */ /* 0x004fea000383ffff */
[----:B------:R-:W-:Y:S05]  /*8680*/  BRA `(.L_x_157) ;  /* 0xffffffac00507947 */ /* 0x000fea000383ffff */
.L_x_60:
[----:B------:R-:W-:-:S07]  /*8690*/  MOV R0, UR6 ;  /* 0x0000000600007c02 */ /* 0x000fce0008000f00 */
.L_x_158:
[----:B-1----:R1:W2:Y:S02]  /*86a0*/  SYNCS.PHASECHK.TRANS64.TRYWAIT P0, [R0+URZ+0x140], R4 ;  /* 0x00014004000075a7 */ /* 0x0022a400080011ff */
[----:B--2---:R-:W-:Y:S05]  /*86b0*/  @!P0 NANOSLEEP.SYNCS 0x989680 ;  /* 0x009896800000895d */ /* 0x004fea0003900000 */
[----:B------:R-:W2:Y:S02]  /*86c0*/  @!P0 SYNCS.PHASECHK.TRANS64 P0, [R0+URZ+0x140], R4 ;  /* 0x00014004000085a7 */ /* 0x000ea400080010ff */
[----:B--2---:R-:W-:Y:S05]  /*86d0*/  @!P0 BRA `(.L_x_158) ;  /* 0xfffffffc00f08947 */ /* 0x004fea000383ffff */
[----:B------:R-:W-:Y:S05]  /*86e0*/  BRA `(.L_x_159) ;  /* 0xffffffb000c47947 */ /* 0x000fea000383ffff */
.L_x_61:
[----:B------:R-:W-:-:S07]  /*86f0*/  MOV R4, UR8 ;  /* 0x0000000800047c02 */ /* 0x000fce0008000f00 */
.L_x_160:
[----:B-1----:R1:W2:Y:S02]  /*8700*/  SYNCS.PHASECHK.TRANS64.TRYWAIT P0, [R4+URZ+0x160], R0 ;  /* 0x00016000040075a7 */ /* 0x0022a400080011ff */
[----:B--2---:R-:W-:Y:S05]  /*8710*/  @!P0 NANOSLEEP.SYNCS 0x989680 ;  /* 0x009896800000895d */ /* 0x004fea0003900000 */
[----:B------:R-:W2:Y:S02]  /*8720*/  @!P0 SYNCS.PHASECHK.TRANS64 P0, [R4+URZ+0x160], R0 ;  /* 0x00016000040085a7 */ /* 0x000ea400080010ff */
[----:B--2---:R-:W-:Y:S05]  /*8730*/  @!P0 BRA `(.L_x_160) ;  /* 0xfffffffc00f08947 */ /* 0x004fea000383ffff */
[----:B------:R-:W-:Y:S05]  /*8740*/  BRA `(.L_x_161) ;  /* 0xffffffb000e07947 */ /* 0x000fea000383ffff */
.L_x_64:
[----:B-1----:R-:W-:Y:S07]  /*8750*/  MOV R0, UR7 ;  /* 0x0000000700007c02 */ /* 0x002fee0008000f00 */
.L_x_162:
[----:B-1----:R1:W2:Y:S02]  /*8760*/  SYNCS.PHASECHK.TRANS64.TRYWAIT P0, [R0+URZ], R5 ;  /* 0x00000005000075a7 */ /* 0x0022a400080011ff */
[----:B--2---:R-:W-:Y:S05]  /*8770*/  @!P0 NANOSLEEP.SYNCS 0x989680 ;  /* 0x009896800000895d */ /* 0x004fea0003900000 */
[----:B------:R-:W2:Y:S02]  /*8780*/  @!P0 SYNCS.PHASECHK.TRANS64 P0, [R0+URZ], R5 ;  /* 0x00000005000085a7 */ /* 0x000ea400080010ff */
[----:B--2---:R-:W-:Y:S05]  /*8790*/  @!P0 BRA `(.L_x_162) ;  /* 0xfffffffc00f08947 */ /* 0x004fea000383ffff */
[----:B------:R-:W-:Y:S05]  /*87a0*/  BRA `(.L_x_63) ;  /* 0xffffffb400047947 */ /* 0x000fea000383ffff */
.L_x_67:
[----:B------:R-:W-:-:S07]  /*87b0*/  MOV R0, UR5 ;  /* 0x0000000500007c02 */ /* 0x000fce0008000f00 */
.L_x_163:
[----:B-1----:R1:W4:Y:S02]  /*87c0*/  SYNCS.PHASECHK.TRANS64.TRYWAIT P0, [R0+URZ], R2 ;  /* 0x00000002000075a7 */ /* 0x00232400080011ff */
[----:B----4-:R-:W-:Y:S05]  /*87d0*/  @!P0 NANOSLEEP.SYNCS 0x989680 ;  /* 0x009896800000895d */ /* 0x010fea0003900000 */
[----:B------:R-:W4:Y:S02]  /*87e0*/  @!P0 SYNCS.PHASECHK.TRANS64 P0, [R0+URZ], R2 ;  /* 0x00000002000085a7 */ /* 0x000f2400080010ff */
[----:B----4-:R-:W-:Y:S05]  /*87f0*/  @!P0 BRA `(.L_x_163) ;  /* 0xfffffffc00f08947 */ /* 0x010fea000383ffff */
[----:B------:R-:W-:Y:S05]  /*8800*/  BRA `(.L_x_164) ;  /* 0xffffffb400cc7947 */ /* 0x000fea000383ffff */
.L_x_68:
[----:B------:R-:W-:-:S07]  /*8810*/  MOV R0, UR7 ;  /* 0x0000000700007c02 */ /* 0x000fce0008000f00 */
.L_x_165:
[----:B-1----:R1:W4:Y:S02]  /*8820*/  SYNCS.PHASECHK.TRANS64.TRYWAIT P0, [R0+URZ], R2 ;  /* 0x00000002000075a7 */ /* 0x00232400080011ff */
[----:B----4-:R-:W-:Y:S05]  /*8830*/  @!P0 NANOSLEEP.SYNCS 0x989680 ;  /* 0x009896800000895d */ /* 0x010fea0003900000 */
[----:B------:R-:W4:Y:S02]  /*8840*/  @!P0 SYNCS.PHASECHK.TRANS64 P0, [R0+URZ], R2 ;  /* 0x00000002000085a7 */ /* 0x000f2400080010ff */
[----:B----4-:R-:W-:Y:S05]  /*8850*/  @!P0 BRA `(.L_x_165) ;  /* 0xfffffffc00f08947 */ /* 0x010fea000383ffff */
[----:B------:R-:W-:Y:S05]  /*8860*/  BRA `(.L_x_166) ;  /* 0xffffffb400d87947 */ /* 0x000fea000383ffff */
.L_x_73:
[----:B------:R-:W-:Y:S07]  /*8870*/  MOV R0, UR7 ;  /* 0x0000000700007c02 */ /* 0x000fee0008000f00 */
.L_x_167:
[----:B--2---:R2:W3:Y:S02]  /*8880*/  SYNCS.PHASECHK.TRANS64.TRYWAIT P0, [R0+URZ+0x140], R2 ;  /* 0x00014002000075a7 */ /* 0x0044e400080011ff */
[----:B---3--:R-:W-:Y:S05]  /*8890*/  @!P0 NANOSLEEP.SYNCS 0x989680 ;  /* 0x009896800000895d */ /* 0x008fea0003900000 */
[----:B------:R-:W3:Y:S02]  /*88a0*/  @!P0 SYNCS.PHASECHK.TRANS64 P0, [R0+URZ+0x140], R2 ;  /* 0x00014002000085a7 */ /* 0x000ee400080010ff */
[----:B---3--:R-:W-:Y:S05]  /*88b0*/  @!P0 BRA `(.L_x_167) ;  /* 0xfffffffc00f08947 */ /* 0x008fea000383ffff */
[----:B------:R-:W-:Y:S05]  /*88c0*/  BRA `(.L_x_168) ;  /* 0xffffffb800e87947 */ /* 0x000fea000383ffff */
.L_x_76:
[----:B------:R-:W-:Y:S07]  /*88d0*/  MOV R0, UR7 ;  /* 0x0000000700007c02 */ /* 0x000fee0008000f00 */
.L_x_169:
[----:B--2---:R2:W3:Y:S02]  /*88e0*/  SYNCS.PHASECHK.TRANS64.TRYWAIT P0, [R0+URZ+0x138], R2 ;  /* 0x00013802000075a7 */ /* 0x0044e400080011ff */
[----:B---3--:R-:W-:Y:S05]  /*88f0*/  @!P0 NANOSLEEP.SYNCS 0x989680 ;  /* 0x009896800000895d */ /* 0x008fea0003900000 */
[----:B------:R-:W3:Y:S02]  /*8900*/  @!P0 SYNCS.PHASECHK.TRANS64 P0, [R0+URZ+0x138], R2 ;  /* 0x00013802000085a7 */ /* 0x000ee400080010ff */
[----:B---3--:R-:W-:Y:S05]  /*8910*/  @!P0 BRA `(.L_x_169) ;  /* 0xfffffffc00f08947 */ /* 0x008fea000383ffff */
[----:B------:R-:W-:Y:S05]  /*8920*/  BRA `(.L_x_75) ;  /* 0xffffffbc00c07947 */ /* 0x000fea000383ffff */
.L_x_79:
[----:B------:R-:W-:Y:S07]  /*8930*/  MOV R2, UR17 ;  /* 0x0000001100027c02 */ /* 0x000fee0008000f00 */
.L_x_170:
[----:B-1----:R1:W2:Y:S02]  /*8940*/  SYNCS.PHASECHK.TRANS64.TRYWAIT P0, [R2+URZ+0x118], R0 ;  /* 0x00011800020075a7 */ /* 0x0022a400080011ff */
[----:B--2---:R-:W-:Y:S05]  /*8950*/  @!P0 NANOSLEEP.SYNCS 0x989680 ;  /* 0x009896800000895d */ /* 0x004fea0003900000 */
[----:B------:R-:W2:Y:S02]  /*8960*/  @!P0 SYNCS.PHASECHK.TRANS64 P0, [R2+URZ+0x118], R0 ;  /* 0x00011800020085a7 */ /* 0x000ea400080010ff */
[----:B--2---:R-:W-:Y:S05]  /*8970*/  @!P0 BRA `(.L_x_170) ;  /* 0xfffffffc00f08947 */ /* 0x004fea000383ffff */
[----:B------:R-:W-:Y:S05]  /*8980*/  BRA `(.L_x_171) ;  /* 0xffffffc0007c7947 */ /* 0x000fea000383ffff */
.L_x_80:
[----:B------:R-:W-:Y:S07]  /*8990*/  MOV R0, UR14 ;  /* 0x0000000e00007c02 */ /* 0x000fee0008000f00 */
.L_x_172:
[----:B-1----:R1:W2:Y:S02]  /*89a0*/  SYNCS.PHASECHK.TRANS64.TRYWAIT P0, [R0+URZ+0x118], R14 ;  /* 0x0001180e000075a7 */ /* 0x0022a400080011ff */
[----:B--2---:R-:W-:Y:S05]  /*89b0*/  @!P0 NANOSLEEP.SYNCS 0x989680 ;  /* 0x009896800000895d */ /* 0x004fea0003900000 */
[----:B------:R-:W2:Y:S02]  /*89c0*/  @!P0 SYNCS.PHASECHK.TRANS64 P0, [R0+URZ+0x118], R14 ;  /* 0x0001180e000085a7 */ /* 0x000ea400080010ff */
[----:B--2---:R-:W-:Y:S05]  /*89d0*/  @!P0 BRA `(.L_x_172) ;  /* 0xfffffffc00f08947 */ /* 0x004fea000383ffff */
[----:B------:R-:W-:Y:S05]  /*89e0*/  BRA `(.L_x_173) ;  /* 0xffffffc400147947 */ /* 0x000fea000383ffff */
.L_x_82:
[----:B------:R-:W-:-:S07]  /*89f0*/  MOV R0, UR4 ;  /* 0x0000000400007c02 */ /* 0x000fce0008000f00 */
.L_x_174:
[----:B-1----:R1:W3:Y:S02]  /*8a00*/  SYNCS.PHASECHK.TRANS64.TRYWAIT P0, [R0+URZ], R2 ;  /* 0x00000002000075a7 */ /* 0x0022e400080011ff */
[----:B---3--:R-:W-:Y:S05]  /*8a10*/  @!P0 NANOSLEEP.SYNCS 0x989680 ;  /* 0x009896800000895d */ /* 0x008fea0003900000 */
[----:B------:R-:W3:Y:S02]  /*8a20*/  @!P0 SYNCS.PHASECHK.TRANS64 P0, [R0+URZ], R2 ;  /* 0x00000002000085a7 */ /* 0x000ee400080010ff */
[----:B---3--:R-:W-:Y:S05]  /*8a30*/  @!P0 BRA `(.L_x_174) ;  /* 0xfffffffc00f08947 */ /* 0x008fea000383ffff */
[----:B------:R-:W-:Y:S05]  /*8a40*/  BRA `(.L_x_175) ;  /* 0xffffffc4008c7947 */ /* 0x000fea000383ffff */
.L_x_83:
[----:B-1----:R1:W3:Y:S02]  /*8a50*/  SYNCS.PHASECHK.TRANS64.TRYWAIT P0, [R2+URZ], R3 ;  /* 0x00000003020075a7 */ /* 0x0022e400080011ff */
[----:B---3--:R-:W-:Y:S05]  /*8a60*/  @!P0 NANOSLEEP.SYNCS 0x989680 ;  /* 0x009896800000895d */ /* 0x008fea0003900000 */
[----:B------:R-:W3:Y:S02]  /*8a70*/  @!P0 SYNCS.PHASECHK.TRANS64 P0, [R2+URZ], R3 ;  /* 0x00000003020085a7 */ /* 0x000ee400080010ff */
[----:B---3--:R-:W-:Y:S05]  /*8a80*/  @!P0 BRA `(.L_x_83) ;  /* 0xfffffffc00f08947 */ /* 0x008fea000383ffff */
[----:B------:R-:W-:Y:S05]  /*8a90*/  BRA `(.L_x_176) ;  /* 0xffffffc400b87947 */ /* 0x000fea000383ffff */
.L_x_85:
[----:B------:R-:W-:Y:S07]  /*8aa0*/  MOV R0, UR52 ;  /* 0x0000003400007c02 */ /* 0x000fee0008000f00 */
.L_x_177:
[----:B-1----:R1:W2:Y:S02]  /*8ab0*/  SYNCS.PHASECHK.TRANS64.TRYWAIT P0, [R0+URZ+0x140], R2 ;  /* 0x00014002000075a7 */ /* 0x0022a400080011ff */
[----:B--2---:R-:W-:Y:S05]  /*8ac0*/  @!P0 NANOSLEEP.SYNCS 0x989680 ;  /* 0x009896800000895d */ /* 0x004fea0003900000 */
[----:B------:R-:W2:Y:S02]  /*8ad0*/  @!P0 SYNCS.PHASECHK.TRANS64 P0, [R0+URZ+0x140], R2 ;  /* 0x00014002000085a7 */ /* 0x000ea400080010ff */
[----:B--2---:R-:W-:Y:S05]  /*8ae0*/  @!P0 BRA `(.L_x_177) ;  /* 0xfffffffc00f08947 */ /* 0x004fea000383ffff */
[----:B------:R-:W-:Y:S05]  /*8af0*/  BRA `(.L_x_178) ;  /* 0xffffffc800907947 */ /* 0x000fea000383ffff */
.L_x_95:
[----:B-1----:R1:W2:Y:S02]  /*8b00*/  SYNCS.PHASECHK.TRANS64.TRYWAIT P1, [R0+URZ+0x100], R3 ;  /* 0x00010003000075a7 */ /* 0x0022a400080211ff */
[----:B--2---:R-:W-:Y:S05]  /*8b10*/  @!P1 NANOSLEEP.SYNCS 0x989680 ;  /* 0x009896800000995d */ /* 0x004fea0003900000 */
[----:B------:R-:W2:Y:S02]  /*8b20*/  @!P1 SYNCS.PHASECHK.TRANS64 P1, [R0+URZ+0x100], R3 ;  /* 0x00010003000095a7 */ /* 0x000ea400080210ff */
[----:B--2---:R-:W-:Y:S05]  /*8b30*/  @!P1 BRA `(.L_x_95) ;  /* 0xfffffffc00f09947 */ /* 0x004fea000383ffff */
[----:B------:R-:W-:Y:S05]  /*8b40*/  BRA `(.L_x_94) ;  /* 0xffffffd400c87947 */ /* 0x000fea000383ffff */
.L_x_97:
[----:B-1----:R1:W4:Y:S02]  /*8b50*/  SYNCS.PHASECHK.TRANS64.TRYWAIT P0, [R65+URZ+0x150], R2 ;  /* 0x00015002410075a7 */ /* 0x00232400080011ff */
[----:B----4-:R-:W-:Y:S05]  /*8b60*/  @!P0 NANOSLEEP.SYNCS 0x989680 ;  /* 0x009896800000895d */ /* 0x010fea0003900000 */
[----:B------:R-:W4:Y:S02]  /*8b70*/  @!P0 SYNCS.PHASECHK.TRANS64 P0, [R65+URZ+0x150], R2 ;  /* 0x00015002410085a7 */ /* 0x000f2400080010ff */
[----:B----4-:R-:W-:Y:S05]  /*8b80*/  @!P0 BRA `(.L_x_97) ;  /* 0xfffffffc00f08947 */ /* 0x010fea000383ffff */
[----:B------:R-:W-:Y:S05]  /*8b90*/  BRA `(.L_x_96) ;  /* 0xffffffd800007947 */ /* 0x000fea000383ffff */
.L_x_108:
[----:B--2---:R2:W3:Y:S02]  /*8ba0*/  SYNCS.PHASECHK.TRANS64.TRYWAIT P0, [R3+URZ+0x100], R66 ;  /* 0x00010042030075a7 */ /* 0x0044e400080011ff */
[----:B---3--:R-:W-:Y:S05]  /*8bb0*/  @!P0 NANOSLEEP.SYNCS 0x989680 ;  /* 0x009896800000895d */ /* 0x008fea0003900000 */
[----:B------:R-:W3:Y:S02]  /*8bc0*/  @!P0 SYNCS.PHASECHK.TRANS64 P0, [R3+URZ+0x100], R66 ;  /* 0x00010042030085a7 */ /* 0x000ee400080010ff */
[----:B---3--:R-:W-:Y:S05]  /*8bd0*/  @!P0 BRA `(.L_x_108) ;  /* 0xfffffffc00f08947 */ /* 0x008fea000383ffff */
[----:B------:R-:W-:Y:S05]  /*8be0*/  BRA `(.L_x_107) ;  /* 0xffffffe000fc7947 */ /* 0x000fea000383ffff */
        .weak           $__internal_0_$__cuda_sm10x_tcgen05_guardrail_trap_col_being_dealloced_not_returned_by_alloc
        .type           $__internal_0_$__cuda_sm10x_tcgen05_guardrail_trap_col_being_dealloced_not_returned_by_alloc,@function
        .size           $__internal_0_$__cuda_sm10x_tcgen05_guardrail_trap_col_being_dealloced_not_returned_by_alloc,($__internal_1_$__cuda_sm10x_tcgen05_guardrail_trap_phase_invalid_during_alloc - $__internal_0_$__cuda_sm10x_tcgen05_guardrail_trap_col_being_dealloced_not_returned_by_alloc)
$__internal_0_$__cuda_sm10x_tcgen05_guardrail_trap_col_being_dealloced_not_returned_by_alloc:
[----:B------:R-:W-:Y:S05]  /*8bf0*/  BPT.TRAP 0x1 ;  /* 0x000000040000795c */ /* 0x000fea0000300000 */
[----:B------:R-:W-:-:S04]  /*8c00*/  MOV R3, 0x0 ;  /* 0x0000000000037802 */ /* 0x000fc80000000f00 */
[----:B------:R-:W-:Y:S05]  /*8c10*/  RET.REL.NODEC R2 `(_ZN7cutlass13device_kernelINS_4conv6kernel13ConvUniversalINS1_16ConvProblemShapeILNS1_8OperatorE0ELi2EEENS1_10collective14CollectiveConvINS1_47MainloopSm100TmaUmmaWarpSpecializedImplicitGemmILS5_0ELi16ELi2ELi1ELi2EN4cute5tupleIJNSA_1CILi1EEESD_SD_EEEEENSB_IJNSC_ILi128EEENSC_ILi64EEENSB_IJNSC_ILi32EEEEEEEEENS_10bfloat16_tESL_NSA_8TiledMMAINSA_8MMA_AtomIJNSA_20SM100_MMA_F16BF16_SSISL_SL_fLi128ELi64ELNSA_4UMMA5MajorE0ELSQ_0ELNSP_7ScaleInE0ELSR_0EEEEEENSA_6LayoutISE_NSB_IJNSC_ILi0EEESV_SV_EEEEENSB_IJNSA_10UnderscoreESY_SY_EEEEENS7_6detail27Sm100ImplicitGemmTileTraitsINSA_20SM90_TMA_LOAD_IM2COLENSA_14ComposedLayoutINSA_7SwizzleILi2ELi4ELi3EEENSA_18smem_ptr_flag_bitsILi16EEENSU_INSB_IJNSC_ILi8EEESI_EEENSB_IJSI_SD_EEEEEEEvEENS12_INSA_13SM90_TMA_LOADES1D_vEEEENS_8epilogue10collective18CollectiveEpilogueINS1I_23Sm100TmaWarpSpecializedILi3ELi2ELi32ELb1ELb0EEEJSK_NSB_IJNSU_ISG_SD_EENSU_ISI_SD_EEEEESL_NSB_IJNSB_IJlllEEESD_SV_EEESL_S1R_NS1I_6fusion15FusionCallbacksIS1M_NS1S_17LinearCombinationISL_fSL_fLNS_15FloatRoundStyleE2EEESK_S1P_JEEENSA_5SM1004TMEM4LOAD26SM100_TMEM_LOAD_32dp32b32xES13_S1D_NSA_39AutoVectorizingCopyWithAssumedAlignmentILi128EEENSA_21SM90_TMA_STORE_IM2COLES1D_S23_S23_EEEvvEEEEvNT_6ParamsE) ;  /* 0xffffff7002f87950 */ /* 0x000fea0003c3ffff */
        .weak           $__internal_1_$__cuda_sm10x_tcgen05_guardrail_trap_phase_invalid_during_alloc
        .type           $__internal_1_$__cuda_sm10x_tcgen05_guardrail_trap_phase_invalid_during_alloc,@function
        .size           $__internal_1_$__cuda_sm10x_tcgen05_guardrail_trap_phase_invalid_during_alloc,($__internal_2_$__cuda_sm10x_tcgen05_guardrail_trap_unallocated_columns_being_dealloced - $__internal_1_$__cuda_sm10x_tcgen05_guardrail_trap_phase_invalid_during_alloc)
$__internal_1_$__cuda_sm10x_tcgen05_guardrail_trap_phase_invalid_during_alloc:
[----:B------:R-:W-:Y:S05]  /*8c20*/  BPT.TRAP 0x1 ;  /* 0x000000040000795c */ /* 0x000fea0000300000 */
[----:B------:R-:W-:-:S04]  /*8c30*/  HFMA2 R3, -RZ, RZ, 0, 0 ;  /* 0x00000000ff037431 */ /* 0x000fc800000001ff */
[----:B------:R-:W-:Y:S05]  /*8c40*/  RET.REL.NODEC R2 `(_ZN7cutlass13device_kernelINS_4conv6kernel13ConvUniversalINS1_16ConvProblemShapeILNS1_8OperatorE0ELi2EEENS1_10collective14CollectiveConvINS1_47MainloopSm100TmaUmmaWarpSpecializedImplicitGemmILS5_0ELi16ELi2ELi1ELi2EN4cute5tupleIJNSA_1CILi1EEESD_SD_EEEEENSB_IJNSC_ILi128EEENSC_ILi64EEENSB_IJNSC_ILi32EEEEEEEEENS_10bfloat16_tESL_NSA_8TiledMMAINSA_8MMA_AtomIJNSA_20SM100_MMA_F16BF16_SSISL_SL_fLi128ELi64ELNSA_4UMMA5MajorE0ELSQ_0ELNSP_7ScaleInE0ELSR_0EEEEEENSA_6LayoutISE_NSB_IJNSC_ILi0EEESV_SV_EEEEENSB_IJNSA_10UnderscoreESY_SY_EEEEENS7_6detail27Sm100ImplicitGemmTileTraitsINSA_20SM90_TMA_LOAD_IM2COLENSA_14ComposedLayoutINSA_7SwizzleILi2ELi4ELi3EEENSA_18smem_ptr_flag_bitsILi16EEENSU_INSB_IJNSC_ILi8EEESI_EEENSB_IJSI_SD_EEEEEEEvEENS12_INSA_13SM90_TMA_LOADES1D_vEEEENS_8epilogue10collective18CollectiveEpilogueINS1I_23Sm100TmaWarpSpecializedILi3ELi2ELi32ELb1ELb0EEEJSK_NSB_IJNSU_ISG_SD_EENSU_ISI_SD_EEEEESL_NSB_IJNSB_IJlllEEESD_SV_EEESL_S1R_NS1I_6fusion15FusionCallbacksIS1M_NS1S_17LinearCombinationISL_fSL_fLNS_15FloatRoundStyleE2EEESK_S1P_JEEENSA_5SM1004TMEM4LOAD26SM100_TMEM_LOAD_32dp32b32xES13_S1D_NSA_39AutoVectorizingCopyWithAssumedAlignmentILi128EEENSA_21SM90_TMA_STORE_IM2COLES1D_S23_S23_EEEvvEEEEvNT_6ParamsE) ;  /* 0xffffff7002ec7950 */ /* 0x000fea0003c3ffff */
        .weak           $__internal_2_$__cuda_sm10x_tcgen05_guardrail_trap_unallocated_columns_being_dealloced
        .type           $__internal_2_$__cuda_sm10x_tcgen05_guardrail_trap_unallocated_columns_being_dealloced,@function
        .size           $__internal_2_$__cuda_sm10x_tcgen05_guardrail_trap_unallocated_columns_being_dealloced,(.L_x_180 - $__internal_2_$__cuda_sm10x_tcgen05_guardrail_trap_unallocated_columns_being_dealloced)
$__internal_2_$__cuda_sm10x_tcgen05_guardrail_trap_unallocated_columns_being_dealloced:
[----:B------:R-:W-:Y:S05]  /*8c50*/  BPT.TRAP 0x1 ;  /* 0x000000040000795c */ /* 0x000fea0000300000 */
[----:B------:R-:W-:-:S04]  /*8c60*/  MOV R3, 0x0 ;  /* 0x0000000000037802 */ /* 0x000fc80000000f00 */
[----:B------:R-:W-:Y:S05]  /*8c70*/  RET.REL.NODEC R2 `(_ZN7cutlass13device_kernelINS_4conv6kernel13ConvUniversalINS1_16ConvProblemShapeILNS1_8OperatorE0ELi2EEENS1_10collective14CollectiveConvINS1_47MainloopSm100TmaUmmaWarpSpecializedImplicitGemmILS5_0ELi16ELi2ELi1ELi2EN4cute5tupleIJNSA_1CILi1EEESD_SD_EEEEENSB_IJNSC_ILi128EEENSC_ILi64EEENSB_IJNSC_ILi32EEEEEEEEENS_10bfloat16_tESL_NSA_8TiledMMAINSA_8MMA_AtomIJNSA_20SM100_MMA_F16BF16_SSISL_SL_fLi128ELi64ELNSA_4UMMA5MajorE0ELSQ_0ELNSP_7ScaleInE0ELSR_0EEEEEENSA_6LayoutISE_NSB_IJNSC_ILi0EEESV_SV_EEEEENSB_IJNSA_10UnderscoreESY_SY_EEEEENS7_6detail27Sm100ImplicitGemmTileTraitsINSA_20SM90_TMA_LOAD_IM2COLENSA_14ComposedLayoutINSA_7SwizzleILi2ELi4ELi3EEENSA_18smem_ptr_flag_bitsILi16EEENSU_INSB_IJNSC_ILi8EEESI_EEENSB_IJSI_SD_EEEEEEEvEENS12_INSA_13SM90_TMA_LOADES1D_vEEEENS_8epilogue10collective18CollectiveEpilogueINS1I_23Sm100TmaWarpSpecializedILi3ELi2ELi32ELb1ELb0EEEJSK_NSB_IJNSU_ISG_SD_EENSU_ISI_SD_EEEEESL_NSB_IJNSB_IJlllEEESD_SV_EEESL_S1R_NS1I_6fusion15FusionCallbacksIS1M_NS1S_17LinearCombinationISL_fSL_fLNS_15FloatRoundStyleE2EEESK_S1P_JEEENSA_5SM1004TMEM4LOAD26SM100_TMEM_LOAD_32dp32b32xES13_S1D_NSA_39AutoVectorizingCopyWithAssumedAlignmentILi128EEENSA_21SM90_TMA_STORE_IM2COLES1D_S23_S23_EEEvvEEEEvNT_6ParamsE) ;  /* 0xffffff7002e07950 */ /* 0x000fea0003c3ffff */
.L_x_179:
[----:B------:R-:W-:-:S00]  /*8c80*/  BRA `(.L_x_179) ;  /* 0xfffffffc00fc7947 */ /* 0x000fc0000383ffff */
[----:B------:R-:W-:-:S00]  /*8c90*/  NOP ;  /* 0x0000000000007918 */ /* 0x000fc00000000000 */
        /* <DEDUP_REMOVED lines=14> */
.L_x_180:


//--------------------- .nv.global.init           --------------------------
	.section	.nv.global.init,"aw",@progbits
.nv.global.init:
	.type		$str$29,@object
	.size		$str$29,($str$30 - $str$29)
$str$29:
        /*0000*/ 	.byte	0x28, 0x61, 0x64, 0x64, 0x72, 0x65, 0x73, 0x73, 0x20, 0x26, 0x20, 0x6d, 0x61, 0x73, 0x6b, 0x29
        /*0010*/ 	.byte	0x20, 0x3d, 0x3d, 0x20, 0x30, 0x00
	.type		$str$30,@object
	.size		$str$30,($str$28 - $str$30)
$str$30:
        /*0016*/ 	.byte	0x2f, 0x74, 0x6d, 0x70, 0x2f, 0x63, 0x75, 0x74, 0x6c, 0x61, 0x73, 0x73, 0x5f, 0x73, 0x77, 0x65
        /*0026*/ 	.byte	0x65, 0x70, 0x5f, 0x73, 0x72, 0x63, 0x2f, 0x69, 0x6e, 0x63, 0x6c, 0x75, 0x64, 0x65, 0x2f, 0x63
        /*0036*/ 	.byte	0x75, 0x74, 0x65, 0x2f, 0x70, 0x6f, 0x69, 0x6e, 0x74, 0x65, 0x72, 0x5f, 0x66, 0x6c, 0x61, 0x67
        /*0046*/ 	.byte	0x67, 0x65, 0x64, 0x2e, 0x68, 0x70, 0x70, 0x00
	.type		$str$28,@object
	.size		$str$28,($str$27 - $str$28)
$str$28:
        /*004e*/ 	.byte	0x2f, 0x74, 0x6d, 0x70, 0x2f, 0x63, 0x75, 0x74, 0x6c, 0x61, 0x73, 0x73, 0x5f, 0x73, 0x77, 0x65
        /*005e*/ 	.byte	0x65, 0x70, 0x5f, 0x73, 0x72, 0x63, 0x2f, 0x69, 0x6e, 0x63, 0x6c, 0x75, 0x64, 0x65, 0x2f, 0x63
        /*006e*/ 	.byte	0x75, 0x74, 0x65, 0x2f, 0x61, 0x74, 0x6f, 0x6d, 0x2f, 0x63, 0x6f, 0x70, 0x79, 0x5f, 0x74, 0x72
        /*007e*/ 	.byte	0x61, 0x69, 0x74, 0x73, 0x5f, 0x73, 0x6d, 0x31, 0x30, 0x30, 0x2e, 0x68, 0x70, 0x70, 0x00
	.type		$str$27,@object
	.size		$str$27,(__unnamed_1 - $str$27)
$str$27:
        /*008d*/ 	.byte	0x28, 0x28, 0x75, 0x69, 0x6e, 0x74, 0x33, 0x32, 0x5f, 0x74, 0x28, 0x74, 0x68, 0x72, 0x65, 0x61
        /*009d*/ 	.byte	0x64, 0x49, 0x64, 0x78, 0x2e, 0x78, 0x29, 0x20, 0x2f, 0x20, 0x33, 0x32, 0x29, 0x20, 0x25, 0x20
        /*00ad*/ 	.byte	0x34, 0x29, 0x20, 0x3d, 0x3d, 0x20, 0x28, 0x28, 0x28, 0x74, 0x6d, 0x65, 0x6d, 0x5f, 0x61, 0x64
        /*00bd*/ 	.byte	0x64, 0x72, 0x20, 0x3e, 0x3e, 0x20, 0x31, 0x36, 0x29, 0x20, 0x2f, 0x20, 0x33, 0x32, 0x29, 0x20
        /*00cd*/ 	.byte	0x25, 0x20, 0x34, 0x29, 0x00
	.type		__unnamed_1,@object
	.size		__unnamed_1,(__unnamed_2 - __unnamed_1)
__unnamed_1:
        /*00d2*/ 	.byte	0x61, 0x75, 0x74, 0x6f, 0x20, 0x63, 0x75, 0x74, 0x65, 0x3a, 0x3a, 0x61, 0x73, 0x5f, 0x70, 0x6f
        /* <DEDUP_REMOVED lines=24> */
        /*0262*/ 	.byte	0x34, 0x30, 0x39, 0x36, 0x3e, 0x3e, 0x3e, 0x3e, 0x5d, 0x00
	.type		__unnamed_2,@object
	.size		__unnamed_2,(.L_2 - __unnamed_2)
__unnamed_2:
        /* <DEDUP_REMOVED lines=42> */
        /*050c*/ 	.byte	0x3e, 0x3e, 0x5d, 0x00
.L_2:


//--------------------- .nv.shared._ZN7cutlass13device_kernelINS_4conv6kernel13ConvUniversalINS1_16ConvProblemShapeILNS1_8OperatorE0ELi2EEENS1_10collective14CollectiveConvINS1_47MainloopSm100TmaUmmaWarpSpecializedImplicitGemmILS5_0ELi16ELi2ELi1ELi2EN4cute5tupleIJNSA_1CILi1EEESD_SD_EEEEENSB_IJNSC_ILi128EEENSC_ILi64EEENSB_IJNSC_ILi32EEEEEEEEENS_10bfloat16_tESL_NSA_8TiledMMAINSA_8MMA_AtomIJNSA_20SM100_MMA_F16BF16_SSISL_SL_fLi128ELi64ELNSA_4UMMA5MajorE0ELSQ_0ELNSP_7ScaleInE0ELSR_0EEEEEENSA_6LayoutISE_NSB_IJNSC_ILi0EEESV_SV_EEEEENSB_IJNSA_10UnderscoreESY_SY_EEEEENS7_6detail27Sm100ImplicitGemmTileTraitsINSA_20SM90_TMA_LOAD_IM2COLENSA_14ComposedLayoutINSA_7SwizzleILi2ELi4ELi3EEENSA_18smem_ptr_flag_bitsILi16EEENSU_INSB_IJNSC_ILi8EEESI_EEENSB_IJSI_SD_EEEEEEEvEENS12_INSA_13SM90_TMA_LOADES1D_vEEEENS_8epilogue10collective18CollectiveEpilogueINS1I_23Sm100TmaWarpSpecializedILi3ELi2ELi32ELb1ELb0EEEJSK_NSB_IJNSU_ISG_SD_EENSU_ISI_SD_EEEEESL_NSB_IJNSB_IJlllEEESD_SV_EEESL_S1R_NS1I_6fusion15FusionCallbacksIS1M_NS1S_17LinearCombinationISL_fSL_fLNS_15FloatRoundStyleE2EEESK_S1P_JEEENSA_5SM1004TMEM4LOAD26SM100_TMEM_LOAD_32dp32b32xES13_S1D_NSA_39AutoVectorizingCopyWithAssumedAlignmentILi128EEENSA_21SM90_TMA_STORE_IM2COLES1D_S23_S23_EEEvvEEEEvNT_6ParamsE --------------------------
	.section	.nv.shared._ZN7cutlass13device_kernelINS_4conv6kernel13ConvUniversalINS1_16ConvProblemShapeILNS1_8OperatorE0ELi2EEENS1_10collective14CollectiveConvINS1_47MainloopSm100TmaUmmaWarpSpecializedImplicitGemmILS5_0ELi16ELi2ELi1ELi2EN4cute5tupleIJNSA_1CILi1EEESD_SD_EEEEENSB_IJNSC_ILi128EEENSC_ILi64EEENSB_IJNSC_ILi32EEEEEEEEENS_10bfloat16_tESL_NSA_8TiledMMAINSA_8MMA_AtomIJNSA_20SM100_MMA_F16BF16_SSISL_SL_fLi128ELi64ELNSA_4UMMA5MajorE0ELSQ_0ELNSP_7ScaleInE0ELSR_0EEEEEENSA_6LayoutISE_NSB_IJNSC_ILi0EEESV_SV_EEEEENSB_IJNSA_10UnderscoreESY_SY_EEEEENS7_6detail27Sm100ImplicitGemmTileTraitsINSA_20SM90_TMA_LOAD_IM2COLENSA_14ComposedLayoutINSA_7SwizzleILi2ELi4ELi3EEENSA_18smem_ptr_flag_bitsILi16EEENSU_INSB_IJNSC_ILi8EEESI_EEENSB_IJSI_SD_EEEEEEEvEENS12_INSA_13SM90_TMA_LOADES1D_vEEEENS_8epilogue10collective18CollectiveEpilogueINS1I_23Sm100TmaWarpSpecializedILi3ELi2ELi32ELb1ELb0EEEJSK_NSB_IJNSU_ISG_SD_EENSU_ISI_SD_EEEEESL_NSB_IJNSB_IJlllEEESD_SV_EEESL_S1R_NS1I_6fusion15FusionCallbacksIS1M_NS1S_17LinearCombinationISL_fSL_fLNS_15FloatRoundStyleE2EEESK_S1P_JEEENSA_5SM1004TMEM4LOAD26SM100_TMEM_LOAD_32dp32b32xES13_S1D_NSA_39AutoVectorizingCopyWithAssumedAlignmentILi128EEENSA_21SM90_TMA_STORE_IM2COLES1D_S23_S23_EEEvvEEEEvNT_6ParamsE,"aw",@nobits
	.sectionflags	@""
	.align	16
	.zero		1024


//--------------------- .nv.shared.reserved.0     --------------------------
	.section	.nv.shared.reserved.0,"aw",@nobits
	.weak		__nv_reservedSMEM_offset_0_alias
	.size		__nv_reservedSMEM_offset_0_alias, 0, 64
	.other		__nv_reservedSMEM_offset_0_alias,@"STO_CUDA_RESERVED_SHARED STV_DEFAULT"
__nv_reservedSMEM_offset_0_alias:
	.zero		0
.nv.shared.reserved.0:
	.zero		64
	.weak		__nv_reservedSMEM_tcgen05_partition
	.type		__nv_reservedSMEM_tcgen05_partition,@object
	.size		__nv_reservedSMEM_tcgen05_partition,(.L_0 - __nv_reservedSMEM_tcgen05_partition)
__nv_reservedSMEM_tcgen05_partition:
	.zero		32
.L_0:


//--------------------- .nv.global                --------------------------
	.section	.nv.global,"aw",@nobits
.nv.global:
	.type		_ZN39_INTERNAL_91238e35_4_k_cu_145d9889_26314cute1_E,@object
	.size		_ZN39_INTERNAL_91238e35_4_k_cu_145d9889_26314cute1_E,(_ZN39_INTERNAL_91238e35_4_k_cu_145d9889_26314cuda3std3__45__cpo6cbeginE - _ZN39_INTERNAL_91238e35_4_k_cu_145d9889_26314cute1_E)
_ZN39_INTERNAL_91238e35_4_k_cu_145d9889_26314cute1_E:
	.zero		1
	.type		_ZN39_INTERNAL_91238e35_4_k_cu_145d9889_26314cuda3std3__45__cpo6cbeginE,@object
	.size		_ZN39_INTERNAL_91238e35_4_k_cu_145d9889_26314cuda3std3__45__cpo6cbeginE,(_ZN39_INTERNAL_91238e35_4_k_cu_145d9889_26314cuda3std3__48in_placeE - _ZN39_INTERNAL_91238e35_4_k_cu_145d9889_26314cuda3std3__45__cpo6cbeginE)
_ZN39_INTERNAL_91238e35_4_k_cu_145d9889_26314cuda3std3__45__cpo6cbeginE:
	.zero		1
	.type		_ZN39_INTERNAL_91238e35_4_k_cu_145d9889_26314cuda3std3__48in_placeE,@object
	.size		_ZN39_INTERNAL_91238e35_4_k_cu_145d9889_26314cuda3std3__48in_placeE,(_ZN39_INTERNAL_91238e35_4_k_cu_145d9889_26314cuda3std6ranges3__45__cpo9iter_moveE - _ZN39_INTERNAL_91238e35_4_k_cu_145d9889_26314cuda3std3__48in_placeE)
_ZN39_INTERNAL_91238e35_4_k_cu_145d9889_26314cuda3std3__48in_placeE:
	.zero		1
	.type		_ZN39_INTERNAL_91238e35_4_k_cu_145d9889_26314cuda3std6ranges3__45__cpo9iter_moveE,@object
	.size		_ZN39_INTERNAL_91238e35_4_k_cu_145d9889_26314cuda3std6ranges3__45__cpo9iter_moveE,(_ZN39_INTERNAL_91238e35_4_k_cu_145d9889_26314cuda3std3__45__cpo5beginE - _ZN39_INTERNAL_91238e35_4_k_cu_145d9889_26314cuda3std6ranges3__45__cpo9iter_moveE)
_ZN39_INTERNAL_91238e35_4_k_cu_145d9889_26314cuda3std6ranges3__45__cpo9iter_moveE:
	.zero		1
	.type		_ZN39_INTERNAL_91238e35_4_k_cu_145d9889_26314cuda3std3__45__cpo5beginE,@object
	.size		_ZN39_INTERNAL_91238e35_4_k_cu_145d9889_26314cuda3std3__45__cpo5beginE,(_ZN39_INTERNAL_91238e35_4_k_cu_145d9889_26314cuda3std3__441_GLOBAL__N__91238e35_4_k_cu_145d9889_26316ignoreE - _ZN39_INTERNAL_91238e35_4_k_cu_145d9889_26314cuda3std3__45__cpo5beginE)
_ZN39_INTERNAL_91238e35_4_k_cu_145d9889_26314cuda3std3__45__cpo5beginE:
	.zero		1
	.type		_ZN39_INTERNAL_91238e35_4_k_cu_145d9889_26314cuda3std3__441_GLOBAL__N__91238e35_4_k_cu_145d9889_26316ignoreE,@object
	.size		_ZN39_INTERNAL_91238e35_4_k_cu_145d9889_26314cuda3std3__441_GLOBAL__N__91238e35_4_k_cu_145d9889_26316ignoreE,(_ZN39_INTERNAL_91238e35_4_k_cu_145d9889_26314cute7productE - _ZN39_INTERNAL_91238e35_4_k_cu_145d9889_26314cuda3std3__441_GLOBAL__N__91238e35_4_k_cu_145d9889_26316ignoreE)
_ZN39_INTERNAL_91238e35_4_k_cu_145d9889_26314cuda3std3__441_GLOBAL__N__91238e35_4_k_cu_145d9889_26316ignoreE:
	.zero		1
	.type		_ZN39_INTERNAL_91238e35_4_k_cu_145d9889_26314cute7productE,@object
	.size		_ZN39_INTERNAL_91238e35_4_k_cu_145d9889_26314cute7productE,(_ZN39_INTERNAL_91238e35_4_k_cu_145d9889_26314cuda3std3__45__cpo3endE - _ZN39_INTERNAL_91238e35_4_k_cu_145d9889_26314cute7productE)
_ZN39_INTERNAL_91238e35_4_k_cu_145d9889_26314cute7productE:
	.zero		1
	.type		_ZN39_INTERNAL_91238e35_4_k_cu_145d9889_26314cuda3std3__45__cpo3endE,@object
	.size		_ZN39_INTERNAL_91238e35_4_k_cu_145d9889_26314cuda3std3__45__cpo3endE,(_ZN39_INTERNAL_91238e35_4_k_cu_145d9889_26314cuda3std3__419piecewise_constructE - _ZN39_INTERNAL_91238e35_4_k_cu_145d9889_26314cuda3std3__45__cpo3endE)
_ZN39_INTERNAL_91238e35_4_k_cu_145d9889_26314cuda3std3__45__cpo3endE:
	.zero		1
	.type		_ZN39_INTERNAL_91238e35_4_k_cu_145d9889_26314cuda3std3__419piecewise_constructE,@object
	.size		_ZN39_INTERNAL_91238e35_4_k_cu_145d9889_26314cuda3std3__419piecewise_constructE,(_ZN39_INTERNAL_91238e35_4_k_cu_145d9889_26314cuda3std3__45__cpo4cendE - _ZN39_INTERNAL_91238e35_4_k_cu_145d9889_26314cuda3std3__419piecewise_constructE)
_ZN39_INTERNAL_91238e35_4_k_cu_145d9889_26314cuda3std3__419piecewise_constructE:
	.zero		1
	.type		_ZN39_INTERNAL_91238e35_4_k_cu_145d9889_26314cuda3std3__45__cpo4cendE,@object
	.size		_ZN39_INTERNAL_91238e35_4_k_cu_145d9889_26314cuda3std3__45__cpo4cendE,(_ZN39_INTERNAL_91238e35_4_k_cu_145d9889_26314cuda3std6ranges3__45__cpo4swapE - _ZN39_INTERNAL_91238e35_4_k_cu_145d9889_26314cuda3std3__45__cpo4cendE)
_ZN39_INTERNAL_91238e35_4_k_cu_145d9889_26314cuda3std3__45__cpo4cendE:
	.zero		1
	.type		_ZN39_INTERNAL_91238e35_4_k_cu_145d9889_26314cuda3std6ranges3__45__cpo4swapE,@object
	.size		_ZN39_INTERNAL_91238e35_4_k_cu_145d9889_26314cuda3std6ranges3__45__cpo4swapE,(.L_10 - _ZN39_INTERNAL_91238e35_4_k_cu_145d9889_26314cuda3std6ranges3__45__cpo4swapE)
_ZN39_INTERNAL_91238e35_4_k_cu_145d9889_26314cuda3std6ranges3__45__cpo4swapE:
	.zero		1
.L_10:


//--------------------- .nv.constant0._ZN7cutlass13device_kernelINS_4conv6kernel13ConvUniversalINS1_16ConvProblemShapeILNS1_8OperatorE0ELi2EEENS1_10collective14CollectiveConvINS1_47MainloopSm100TmaUmmaWarpSpecializedImplicitGemmILS5_0ELi16ELi2ELi1ELi2EN4cute5tupleIJNSA_1CILi1EEESD_SD_EEEEENSB_IJNSC_ILi128EEENSC_ILi64EEENSB_IJNSC_ILi32EEEEEEEEENS_10bfloat16_tESL_NSA_8TiledMMAINSA_8MMA_AtomIJNSA_20SM100_MMA_F16BF16_SSISL_SL_fLi128ELi64ELNSA_4UMMA5MajorE0ELSQ_0ELNSP_7ScaleInE0ELSR_0EEEEEENSA_6LayoutISE_NSB_IJNSC_ILi0EEESV_SV_EEEEENSB_IJNSA_10UnderscoreESY_SY_EEEEENS7_6detail27Sm100ImplicitGemmTileTraitsINSA_20SM90_TMA_LOAD_IM2COLENSA_14ComposedLayoutINSA_7SwizzleILi2ELi4ELi3EEENSA_18smem_ptr_flag_bitsILi16EEENSU_INSB_IJNSC_ILi8EEESI_EEENSB_IJSI_SD_EEEEEEEvEENS12_INSA_13SM90_TMA_LOADES1D_vEEEENS_8epilogue10collective18CollectiveEpilogueINS1I_23Sm100TmaWarpSpecializedILi3ELi2ELi32ELb1ELb0EEEJSK_NSB_IJNSU_ISG_SD_EENSU_ISI_SD_EEEEESL_NSB_IJNSB_IJlllEEESD_SV_EEESL_S1R_NS1I_6fusion15FusionCallbacksIS1M_NS1S_17LinearCombinationISL_fSL_fLNS_15FloatRoundStyleE2EEESK_S1P_JEEENSA_5SM1004TMEM4LOAD26SM100_TMEM_LOAD_32dp32b32xES13_S1D_NSA_39AutoVectorizingCopyWithAssumedAlignmentILi128EEENSA_21SM90_TMA_STORE_IM2COLES1D_S23_S23_EEEvvEEEEvNT_6ParamsE --------------------------
	.section	.nv.constant0._ZN7cutlass13device_kernelINS_4conv6kernel13ConvUniversalINS1_16ConvProblemShapeILNS1_8OperatorE0ELi2EEENS1_10collective14CollectiveConvINS1_47MainloopSm100TmaUmmaWarpSpecializedImplicitGemmILS5_0ELi16ELi2ELi1ELi2EN4cute5tupleIJNSA_1CILi1EEESD_SD_EEEEENSB_IJNSC_ILi128EEENSC_ILi64EEENSB_IJNSC_ILi32EEEEEEEEENS_10bfloat16_tESL_NSA_8TiledMMAINSA_8MMA_AtomIJNSA_20SM100_MMA_F16BF16_SSISL_SL_fLi128ELi64ELNSA_4UMMA5MajorE0ELSQ_0ELNSP_7ScaleInE0ELSR_0EEEEEENSA_6LayoutISE_NSB_IJNSC_ILi0EEESV_SV_EEEEENSB_IJNSA_10UnderscoreESY_SY_EEEEENS7_6detail27Sm100ImplicitGemmTileTraitsINSA_20SM90_TMA_LOAD_IM2COLENSA_14ComposedLayoutINSA_7SwizzleILi2ELi4ELi3EEENSA_18smem_ptr_flag_bitsILi16EEENSU_INSB_IJNSC_ILi8EEESI_EEENSB_IJSI_SD_EEEEEEEvEENS12_INSA_13SM90_TMA_LOADES1D_vEEEENS_8epilogue10collective18CollectiveEpilogueINS1I_23Sm100TmaWarpSpecializedILi3ELi2ELi32ELb1ELb0EEEJSK_NSB_IJNSU_ISG_SD_EENSU_ISI_SD_EEEEESL_NSB_IJNSB_IJlllEEESD_SV_EEESL_S1R_NS1I_6fusion15FusionCallbacksIS1M_NS1S_17LinearCombinationISL_fSL_fLNS_15FloatRoundStyleE2EEESK_S1P_JEEENSA_5SM1004TMEM4LOAD26SM100_TMEM_LOAD_32dp32b32xES13_S1D_NSA_39AutoVectorizingCopyWithAssumedAlignmentILi128EEENSA_21SM90_TMA_STORE_IM2COLES1D_S23_S23_EEEvvEEEEvNT_6ParamsE,"a",@progbits
	.sectionflags	@""
	.align	4
.nv.constant0._ZN7cutlass13device_kernelINS_4conv6kernel13ConvUniversalINS1_16ConvProblemShapeILNS1_8OperatorE0ELi2EEENS1_10collective14CollectiveConvINS1_47MainloopSm100TmaUmmaWarpSpecializedImplicitGemmILS5_0ELi16ELi2ELi1ELi2EN4cute5tupleIJNSA_1CILi1EEESD_SD_EEEEENSB_IJNSC_ILi128EEENSC_ILi64EEENSB_IJNSC_ILi32EEEEEEEEENS_10bfloat16_tESL_NSA_8TiledMMAINSA_8MMA_AtomIJNSA_20SM100_MMA_F16BF16_SSISL_SL_fLi128ELi64ELNSA_4UMMA5MajorE0ELSQ_0ELNSP_7ScaleInE0ELSR_0EEEEEENSA_6LayoutISE_NSB_IJNSC_ILi0EEESV_SV_EEEEENSB_IJNSA_10UnderscoreESY_SY_EEEEENS7_6detail27Sm100ImplicitGemmTileTraitsINSA_20SM90_TMA_LOAD_IM2COLENSA_14ComposedLayoutINSA_7SwizzleILi2ELi4ELi3EEENSA_18smem_ptr_flag_bitsILi16EEENSU_INSB_IJNSC_ILi8EEESI_EEENSB_IJSI_SD_EEEEEEEvEENS12_INSA_13SM90_TMA_LOADES1D_vEEEENS_8epilogue10collective18CollectiveEpilogueINS1I_23Sm100TmaWarpSpecializedILi3ELi2ELi32ELb1ELb0EEEJSK_NSB_IJNSU_ISG_SD_EENSU_ISI_SD_EEEEESL_NSB_IJNSB_IJlllEEESD_SV_EEESL_S1R_NS1I_6fusion15FusionCallbacksIS1M_NS1S_17LinearCombinationISL_fSL_fLNS_15FloatRoundStyleE2EEESK_S1P_JEEENSA_5SM1004TMEM4LOAD26SM100_TMEM_LOAD_32dp32b32xES13_S1D_NSA_39AutoVectorizingCopyWithAssumedAlignmentILi128EEENSA_21SM90_TMA_STORE_IM2COLES1D_S23_S23_EEEvvEEEEvNT_6ParamsE:
	.zero		2944


//--------------------- SYMBOLS --------------------------

	.type		.nv.reservedSmem.offset0,@object
	.size		.nv.reservedSmem.offset0,0x4
	.type		.nv.reservedSmem.cap,@object
	.size		.nv.reservedSmem.cap,0x4
	.type		__assertfail,@function
